//
// Generated by NVIDIA NVVM Compiler
//
// Compiler Build ID: CL-36424714
// Cuda compilation tools, release 13.0, V13.0.88
// Based on NVVM 20.0.0
//

.version 9.0
.target sm_100
.address_size 64

	// .globl	_Z8ffge_gpuPiS_ii

.visible .entry _Z8ffge_gpuPiS_ii(
	.param .u64 .ptr .align 1 _Z8ffge_gpuPiS_ii_param_0,
	.param .u64 .ptr .align 1 _Z8ffge_gpuPiS_ii_param_1,
	.param .u32 _Z8ffge_gpuPiS_ii_param_2,
	.param .u32 _Z8ffge_gpuPiS_ii_param_3
)
{
	.reg .pred 	%p<22>;
	.reg .b16 	%rs<19>;
	.reg .b32 	%r<340>;
	.reg .b64 	%rd<86>;

	ld.param.u64 	%rd17, [_Z8ffge_gpuPiS_ii_param_0];
	ld.param.u64 	%rd18, [_Z8ffge_gpuPiS_ii_param_1];
	ld.param.u32 	%r44, [_Z8ffge_gpuPiS_ii_param_2];
	ld.param.u32 	%r43, [_Z8ffge_gpuPiS_ii_param_3];
	mov.u32 	%r45, %ntid.x;
	mov.u32 	%r46, %ctaid.x;
	mov.u32 	%r47, %tid.x;
	mad.lo.s32 	%r1, %r45, %r46, %r47;
	setp.ge.s32 	%p1, %r1, %r44;
	@%p1 bra 	$L__BB0_32;
	shl.b32 	%r2, %r43, 2;
	cvta.to.global.u64 	%rd1, %rd17;
	cvta.to.global.u64 	%rd2, %rd18;
	mul.lo.s32 	%r48, %r43, %r1;
	mul.lo.s32 	%r3, %r48, %r2;
	add.s32 	%r4, %r43, -1;
	setp.lt.s32 	%p2, %r43, 2;
	@%p2 bra 	$L__BB0_32;
	mul.wide.s32 	%rd19, %r3, 4;
	add.s64 	%rd3, %rd1, %rd19;
	mul.lo.s32 	%r50, %r2, %r1;
	mul.wide.s32 	%rd20, %r50, 4;
	add.s64 	%rd4, %rd2, %rd20;
	add.s32 	%r5, %r43, -2;
	cvt.u16.u32 	%rs1, %r43;
	and.b32  	%r6, %r4, -8;
	add.s64 	%rd5, %rd3, 16;
	add.s32 	%r7, %r43, 1;
	mov.b32 	%r327, 0;
	mov.b16 	%rs17, 0;
	mov.u16 	%rs18, %rs17;
$L__BB0_3:
	xor.b16  	%rs11, %rs17, 3;
	add.s16 	%rs5, %rs11, %rs1;
	not.b16 	%rs12, %rs18;
	add.s16 	%rs13, %rs12, %rs1;
	cvt.u32.u16 	%r51, %rs13;
	and.b32  	%r9, %r51, 7;
	add.s32 	%r10, %r9, -1;
	sub.s32 	%r11, %r5, %r327;
	add.s32 	%r12, %r327, 1;
	mul.lo.s32 	%r13, %r327, %r43;
	add.s32 	%r52, %r13, %r327;
	mul.wide.u32 	%rd21, %r52, 4;
	add.s64 	%rd6, %rd3, %rd21;
	mul.wide.u32 	%rd22, %r327, 4;
	add.s64 	%rd7, %rd4, %rd22;
	setp.eq.s32 	%p3, %r327, 0;
	@%p3 bra 	$L__BB0_18;
	sub.s32 	%r53, %r4, %r327;
	sub.s32 	%r54, %r13, %r43;
	add.s32 	%r55, %r327, %r54;
	add.s32 	%r56, %r55, -1;
	mul.wide.s32 	%rd23, %r56, 4;
	add.s64 	%rd8, %rd3, %rd23;
	and.b32  	%r14, %r9, 3;
	and.b32  	%r57, %r53, -8;
	neg.s32 	%r15, %r57;
	mad.lo.s32 	%r58, %r7, %r327, 1;
	mul.wide.u32 	%rd24, %r58, 4;
	add.s64 	%rd9, %rd5, %rd24;
	mov.u32 	%r334, %r12;
$L__BB0_5:
	setp.lt.u32 	%p4, %r11, 7;
	ld.global.u32 	%r59, [%rd6];
	mul.wide.u32 	%rd25, %r334, 4;
	add.s64 	%rd26, %rd4, %rd25;
	ld.global.u32 	%r60, [%rd26];
	mul.lo.s32 	%r61, %r60, %r59;
	mul.lo.s32 	%r31, %r334, %r43;
	add.s32 	%r62, %r31, %r327;
	mul.wide.u32 	%rd27, %r62, 4;
	add.s64 	%rd11, %rd3, %rd27;
	ld.global.u32 	%r63, [%rd11];
	ld.global.u32 	%r64, [%rd7];
	mul.lo.s32 	%r65, %r64, %r63;
	sub.s32 	%r66, %r61, %r65;
	st.global.u32 	[%rd26], %r66;
	ld.global.u32 	%r67, [%rd8];
	div.s32 	%r68, %r66, %r67;
	st.global.u32 	[%rd26], %r68;
	mov.u32 	%r338, %r12;
	@%p4 bra 	$L__BB0_9;
	add.s32 	%r69, %r12, %r31;
	mul.wide.u32 	%rd28, %r69, 4;
	add.s64 	%rd85, %rd5, %rd28;
	mov.u64 	%rd84, %rd9;
	mov.u32 	%r335, %r15;
	mov.u32 	%r336, %r327;
$L__BB0_7:
	.pragma "nounroll";
	ld.global.u32 	%r70, [%rd6];
	ld.global.u32 	%r71, [%rd85+-16];
	mul.lo.s32 	%r72, %r71, %r70;
	ld.global.u32 	%r73, [%rd11];
	ld.global.u32 	%r74, [%rd84+-16];
	mul.lo.s32 	%r75, %r74, %r73;
	sub.s32 	%r76, %r72, %r75;
	st.global.u32 	[%rd85+-16], %r76;
	ld.global.u32 	%r77, [%rd8];
	div.s32 	%r78, %r76, %r77;
	st.global.u32 	[%rd85+-16], %r78;
	ld.global.u32 	%r79, [%rd6];
	ld.global.u32 	%r80, [%rd85+-12];
	mul.lo.s32 	%r81, %r80, %r79;
	ld.global.u32 	%r82, [%rd11];
	ld.global.u32 	%r83, [%rd84+-12];
	mul.lo.s32 	%r84, %r83, %r82;
	sub.s32 	%r85, %r81, %r84;
	st.global.u32 	[%rd85+-12], %r85;
	ld.global.u32 	%r86, [%rd8];
	div.s32 	%r87, %r85, %r86;
	st.global.u32 	[%rd85+-12], %r87;
	ld.global.u32 	%r88, [%rd6];
	ld.global.u32 	%r89, [%rd85+-8];
	mul.lo.s32 	%r90, %r89, %r88;
	ld.global.u32 	%r91, [%rd11];
	ld.global.u32 	%r92, [%rd84+-8];
	mul.lo.s32 	%r93, %r92, %r91;
	sub.s32 	%r94, %r90, %r93;
	st.global.u32 	[%rd85+-8], %r94;
	ld.global.u32 	%r95, [%rd8];
	div.s32 	%r96, %r94, %r95;
	st.global.u32 	[%rd85+-8], %r96;
	ld.global.u32 	%r97, [%rd6];
	ld.global.u32 	%r98, [%rd85+-4];
	mul.lo.s32 	%r99, %r98, %r97;
	ld.global.u32 	%r100, [%rd11];
	ld.global.u32 	%r101, [%rd84+-4];
	mul.lo.s32 	%r102, %r101, %r100;
	sub.s32 	%r103, %r99, %r102;
	st.global.u32 	[%rd85+-4], %r103;
	ld.global.u32 	%r104, [%rd8];
	div.s32 	%r105, %r103, %r104;
	st.global.u32 	[%rd85+-4], %r105;
	ld.global.u32 	%r106, [%rd6];
	ld.global.u32 	%r107, [%rd85];
	mul.lo.s32 	%r108, %r107, %r106;
	ld.global.u32 	%r109, [%rd11];
	ld.global.u32 	%r110, [%rd84];
	mul.lo.s32 	%r111, %r110, %r109;
	sub.s32 	%r112, %r108, %r111;
	st.global.u32 	[%rd85], %r112;
	ld.global.u32 	%r113, [%rd8];
	div.s32 	%r114, %r112, %r113;
	st.global.u32 	[%rd85], %r114;
	ld.global.u32 	%r115, [%rd6];
	ld.global.u32 	%r116, [%rd85+4];
	mul.lo.s32 	%r117, %r116, %r115;
	ld.global.u32 	%r118, [%rd11];
	ld.global.u32 	%r119, [%rd84+4];
	mul.lo.s32 	%r120, %r119, %r118;
	sub.s32 	%r121, %r117, %r120;
	st.global.u32 	[%rd85+4], %r121;
	ld.global.u32 	%r122, [%rd8];
	div.s32 	%r123, %r121, %r122;
	st.global.u32 	[%rd85+4], %r123;
	ld.global.u32 	%r124, [%rd6];
	ld.global.u32 	%r125, [%rd85+8];
	mul.lo.s32 	%r126, %r125, %r124;
	ld.global.u32 	%r127, [%rd11];
	ld.global.u32 	%r128, [%rd84+8];
	mul.lo.s32 	%r129, %r128, %r127;
	sub.s32 	%r130, %r126, %r129;
	st.global.u32 	[%rd85+8], %r130;
	ld.global.u32 	%r131, [%rd8];
	div.s32 	%r132, %r130, %r131;
	st.global.u32 	[%rd85+8], %r132;
	ld.global.u32 	%r133, [%rd6];
	ld.global.u32 	%r134, [%rd85+12];
	mul.lo.s32 	%r135, %r134, %r133;
	ld.global.u32 	%r136, [%rd11];
	ld.global.u32 	%r137, [%rd84+12];
	mul.lo.s32 	%r138, %r137, %r136;
	sub.s32 	%r139, %r135, %r138;
	st.global.u32 	[%rd85+12], %r139;
	ld.global.u32 	%r140, [%rd8];
	div.s32 	%r141, %r139, %r140;
	st.global.u32 	[%rd85+12], %r141;
	add.s32 	%r336, %r336, 8;
	add.s32 	%r335, %r335, 8;
	add.s64 	%rd85, %rd85, 32;
	add.s64 	%rd84, %rd84, 32;
	setp.ne.s32 	%p5, %r335, 0;
	@%p5 bra 	$L__BB0_7;
	add.s32 	%r338, %r336, 1;
$L__BB0_9:
	sub.s32 	%r142, %r4, %r327;
	and.b32  	%r143, %r142, 7;
	setp.eq.s32 	%p6, %r143, 0;
	@%p6 bra 	$L__BB0_17;
	setp.lt.u32 	%p7, %r10, 3;
	@%p7 bra 	$L__BB0_12;
	ld.global.u32 	%r144, [%rd6];
	add.s32 	%r145, %r338, %r31;
	mul.wide.u32 	%rd29, %r145, 4;
	add.s64 	%rd30, %rd3, %rd29;
	ld.global.u32 	%r146, [%rd30];
	mul.lo.s32 	%r147, %r146, %r144;
	ld.global.u32 	%r148, [%rd11];
	add.s32 	%r149, %r338, %r13;
	mul.wide.u32 	%rd31, %r149, 4;
	add.s64 	%rd32, %rd3, %rd31;
	ld.global.u32 	%r150, [%rd32];
	mul.lo.s32 	%r151, %r150, %r148;
	sub.s32 	%r152, %r147, %r151;
	st.global.u32 	[%rd30], %r152;
	ld.global.u32 	%r153, [%rd8];
	div.s32 	%r154, %r152, %r153;
	st.global.u32 	[%rd30], %r154;
	ld.global.u32 	%r155, [%rd6];
	cvt.u64.u32 	%rd33, %r31;
	cvt.u64.u32 	%rd34, %r338;
	add.s64 	%rd35, %rd34, %rd33;
	shl.b64 	%rd36, %rd35, 2;
	add.s64 	%rd37, %rd3, %rd36;
	ld.global.u32 	%r156, [%rd37+4];
	mul.lo.s32 	%r157, %r156, %r155;
	ld.global.u32 	%r158, [%rd11];
	cvt.u64.u32 	%rd38, %r13;
	add.s64 	%rd39, %rd34, %rd38;
	shl.b64 	%rd40, %rd39, 2;
	add.s64 	%rd41, %rd3, %rd40;
	ld.global.u32 	%r159, [%rd41+4];
	mul.lo.s32 	%r160, %r159, %r158;
	sub.s32 	%r161, %r157, %r160;
	st.global.u32 	[%rd37+4], %r161;
	ld.global.u32 	%r162, [%rd8];
	div.s32 	%r163, %r161, %r162;
	st.global.u32 	[%rd37+4], %r163;
	ld.global.u32 	%r164, [%rd6];
	ld.global.u32 	%r165, [%rd37+8];
	mul.lo.s32 	%r166, %r165, %r164;
	ld.global.u32 	%r167, [%rd11];
	ld.global.u32 	%r168, [%rd41+8];
	mul.lo.s32 	%r169, %r168, %r167;
	sub.s32 	%r170, %r166, %r169;
	st.global.u32 	[%rd37+8], %r170;
	ld.global.u32 	%r171, [%rd8];
	div.s32 	%r172, %r170, %r171;
	st.global.u32 	[%rd37+8], %r172;
	ld.global.u32 	%r173, [%rd6];
	ld.global.u32 	%r174, [%rd37+12];
	mul.lo.s32 	%r175, %r174, %r173;
	ld.global.u32 	%r176, [%rd11];
	ld.global.u32 	%r177, [%rd41+12];
	mul.lo.s32 	%r178, %r177, %r176;
	sub.s32 	%r179, %r175, %r178;
	st.global.u32 	[%rd37+12], %r179;
	ld.global.u32 	%r180, [%rd8];
	div.s32 	%r181, %r179, %r180;
	st.global.u32 	[%rd37+12], %r181;
	add.s32 	%r338, %r338, 4;
$L__BB0_12:
	setp.eq.s32 	%p8, %r14, 0;
	@%p8 bra 	$L__BB0_17;
	and.b16  	%rs14, %rs5, 3;
	setp.eq.s16 	%p9, %rs14, 1;
	@%p9 bra 	$L__BB0_15;
	ld.global.u32 	%r182, [%rd6];
	add.s32 	%r183, %r338, %r31;
	mul.wide.u32 	%rd42, %r183, 4;
	add.s64 	%rd43, %rd3, %rd42;
	ld.global.u32 	%r184, [%rd43];
	mul.lo.s32 	%r185, %r184, %r182;
	ld.global.u32 	%r186, [%rd11];
	add.s32 	%r187, %r338, %r13;
	mul.wide.u32 	%rd44, %r187, 4;
	add.s64 	%rd45, %rd3, %rd44;
	ld.global.u32 	%r188, [%rd45];
	mul.lo.s32 	%r189, %r188, %r186;
	sub.s32 	%r190, %r185, %r189;
	st.global.u32 	[%rd43], %r190;
	ld.global.u32 	%r191, [%rd8];
	div.s32 	%r192, %r190, %r191;
	st.global.u32 	[%rd43], %r192;
	ld.global.u32 	%r193, [%rd6];
	cvt.u64.u32 	%rd46, %r31;
	cvt.u64.u32 	%rd47, %r338;
	add.s64 	%rd48, %rd47, %rd46;
	shl.b64 	%rd49, %rd48, 2;
	add.s64 	%rd50, %rd3, %rd49;
	ld.global.u32 	%r194, [%rd50+4];
	mul.lo.s32 	%r195, %r194, %r193;
	ld.global.u32 	%r196, [%rd11];
	cvt.u64.u32 	%rd51, %r13;
	add.s64 	%rd52, %rd47, %rd51;
	shl.b64 	%rd53, %rd52, 2;
	add.s64 	%rd54, %rd3, %rd53;
	ld.global.u32 	%r197, [%rd54+4];
	mul.lo.s32 	%r198, %r197, %r196;
	sub.s32 	%r199, %r195, %r198;
	st.global.u32 	[%rd50+4], %r199;
	ld.global.u32 	%r200, [%rd8];
	div.s32 	%r201, %r199, %r200;
	st.global.u32 	[%rd50+4], %r201;
	add.s32 	%r338, %r338, 2;
$L__BB0_15:
	and.b16  	%rs15, %rs5, 1;
	setp.eq.b16 	%p10, %rs15, 1;
	not.pred 	%p11, %p10;
	@%p11 bra 	$L__BB0_17;
	ld.global.u32 	%r202, [%rd6];
	add.s32 	%r203, %r338, %r31;
	mul.wide.u32 	%rd55, %r203, 4;
	add.s64 	%rd56, %rd3, %rd55;
	ld.global.u32 	%r204, [%rd56];
	mul.lo.s32 	%r205, %r204, %r202;
	ld.global.u32 	%r206, [%rd11];
	add.s32 	%r207, %r338, %r13;
	mul.wide.u32 	%rd57, %r207, 4;
	add.s64 	%rd58, %rd3, %rd57;
	ld.global.u32 	%r208, [%rd58];
	mul.lo.s32 	%r209, %r208, %r206;
	sub.s32 	%r210, %r205, %r209;
	st.global.u32 	[%rd56], %r210;
	ld.global.u32 	%r211, [%rd8];
	div.s32 	%r212, %r210, %r211;
	st.global.u32 	[%rd56], %r212;
$L__BB0_17:
	mov.b32 	%r213, 0;
	st.global.u32 	[%rd11], %r213;
	add.s32 	%r334, %r334, 1;
	setp.ne.s32 	%p12, %r334, %r43;
	@%p12 bra 	$L__BB0_5;
	bra.uni 	$L__BB0_31;
$L__BB0_18:
	and.b32  	%r16, %r9, 3;
	and.b16  	%rs6, %rs5, 1;
	mov.b32 	%r328, 1;
$L__BB0_19:
	setp.lt.u32 	%p13, %r11, 7;
	ld.global.u32 	%r215, [%rd6];
	mul.wide.u32 	%rd59, %r328, 4;
	add.s64 	%rd60, %rd4, %rd59;
	ld.global.u32 	%r216, [%rd60];
	mul.lo.s32 	%r217, %r216, %r215;
	mul.lo.s32 	%r18, %r328, %r43;
	mul.wide.u32 	%rd61, %r18, 4;
	add.s64 	%rd10, %rd3, %rd61;
	ld.global.u32 	%r218, [%rd10];
	ld.global.u32 	%r219, [%rd7];
	mul.lo.s32 	%r220, %r219, %r218;
	sub.s32 	%r221, %r217, %r220;
	st.global.u32 	[%rd60], %r221;
	mov.u32 	%r331, %r12;
	@%p13 bra 	$L__BB0_22;
	ld.global.u32 	%r19, [%rd10];
	mov.b32 	%r330, 0;
	mov.u32 	%r331, %r12;
$L__BB0_21:
	.pragma "nounroll";
	ld.global.u32 	%r223, [%rd6];
	add.s32 	%r224, %r331, %r18;
	mul.wide.u32 	%rd62, %r224, 4;
	add.s64 	%rd63, %rd3, %rd62;
	ld.global.u32 	%r225, [%rd63];
	mul.lo.s32 	%r226, %r225, %r223;
	add.s32 	%r227, %r331, %r13;
	mul.wide.u32 	%rd64, %r227, 4;
	add.s64 	%rd65, %rd3, %rd64;
	ld.global.u32 	%r228, [%rd65];
	mul.lo.s32 	%r229, %r228, %r19;
	sub.s32 	%r230, %r226, %r229;
	st.global.u32 	[%rd63], %r230;
	ld.global.u32 	%r231, [%rd6];
	mul.wide.u32 	%rd66, %r331, 4;
	add.s64 	%rd67, %rd10, %rd66;
	ld.global.u32 	%r232, [%rd67+4];
	mul.lo.s32 	%r233, %r232, %r231;
	ld.global.u32 	%r234, [%rd65+4];
	mul.lo.s32 	%r235, %r234, %r19;
	sub.s32 	%r236, %r233, %r235;
	st.global.u32 	[%rd67+4], %r236;
	ld.global.u32 	%r237, [%rd6];
	ld.global.u32 	%r238, [%rd67+8];
	mul.lo.s32 	%r239, %r238, %r237;
	ld.global.u32 	%r240, [%rd65+8];
	mul.lo.s32 	%r241, %r240, %r19;
	sub.s32 	%r242, %r239, %r241;
	st.global.u32 	[%rd67+8], %r242;
	ld.global.u32 	%r243, [%rd6];
	ld.global.u32 	%r244, [%rd67+12];
	mul.lo.s32 	%r245, %r244, %r243;
	ld.global.u32 	%r246, [%rd65+12];
	mul.lo.s32 	%r247, %r246, %r19;
	sub.s32 	%r248, %r245, %r247;
	st.global.u32 	[%rd67+12], %r248;
	ld.global.u32 	%r249, [%rd6];
	ld.global.u32 	%r250, [%rd67+16];
	mul.lo.s32 	%r251, %r250, %r249;
	ld.global.u32 	%r252, [%rd65+16];
	mul.lo.s32 	%r253, %r252, %r19;
	sub.s32 	%r254, %r251, %r253;
	st.global.u32 	[%rd67+16], %r254;
	ld.global.u32 	%r255, [%rd6];
	ld.global.u32 	%r256, [%rd67+20];
	mul.lo.s32 	%r257, %r256, %r255;
	ld.global.u32 	%r258, [%rd65+20];
	mul.lo.s32 	%r259, %r258, %r19;
	sub.s32 	%r260, %r257, %r259;
	st.global.u32 	[%rd67+20], %r260;
	ld.global.u32 	%r261, [%rd6];
	ld.global.u32 	%r262, [%rd67+24];
	mul.lo.s32 	%r263, %r262, %r261;
	ld.global.u32 	%r264, [%rd65+24];
	mul.lo.s32 	%r265, %r264, %r19;
	sub.s32 	%r266, %r263, %r265;
	st.global.u32 	[%rd67+24], %r266;
	ld.global.u32 	%r267, [%rd6];
	ld.global.u32 	%r268, [%rd67+28];
	mul.lo.s32 	%r269, %r268, %r267;
	ld.global.u32 	%r270, [%rd65+28];
	mul.lo.s32 	%r271, %r270, %r19;
	sub.s32 	%r272, %r269, %r271;
	st.global.u32 	[%rd67+28], %r272;
	add.s32 	%r331, %r331, 8;
	add.s32 	%r330, %r330, 8;
	setp.ne.s32 	%p14, %r330, %r6;
	@%p14 bra 	$L__BB0_21;
$L__BB0_22:
	and.b32  	%r273, %r4, 7;
	setp.eq.s32 	%p15, %r273, 0;
	@%p15 bra 	$L__BB0_30;
	setp.lt.u32 	%p16, %r10, 3;
	@%p16 bra 	$L__BB0_25;
	ld.global.u32 	%r274, [%rd6];
	add.s32 	%r275, %r331, %r18;
	mul.wide.u32 	%rd68, %r275, 4;
	add.s64 	%rd69, %rd3, %rd68;
	ld.global.u32 	%r276, [%rd69];
	mul.lo.s32 	%r277, %r276, %r274;
	ld.global.u32 	%r278, [%rd10];
	add.s32 	%r279, %r331, %r13;
	mul.wide.u32 	%rd70, %r279, 4;
	add.s64 	%rd71, %rd3, %rd70;
	ld.global.u32 	%r280, [%rd71];
	mul.lo.s32 	%r281, %r280, %r278;
	sub.s32 	%r282, %r277, %r281;
	st.global.u32 	[%rd69], %r282;
	ld.global.u32 	%r283, [%rd6];
	mul.wide.u32 	%rd72, %r331, 4;
	add.s64 	%rd73, %rd10, %rd72;
	ld.global.u32 	%r284, [%rd73+4];
	mul.lo.s32 	%r285, %r284, %r283;
	ld.global.u32 	%r286, [%rd71+4];
	mul.lo.s32 	%r287, %r286, %r278;
	sub.s32 	%r288, %r285, %r287;
	st.global.u32 	[%rd73+4], %r288;
	ld.global.u32 	%r289, [%rd6];
	ld.global.u32 	%r290, [%rd73+8];
	mul.lo.s32 	%r291, %r290, %r289;
	ld.global.u32 	%r292, [%rd71+8];
	mul.lo.s32 	%r293, %r292, %r278;
	sub.s32 	%r294, %r291, %r293;
	st.global.u32 	[%rd73+8], %r294;
	ld.global.u32 	%r295, [%rd6];
	ld.global.u32 	%r296, [%rd73+12];
	mul.lo.s32 	%r297, %r296, %r295;
	ld.global.u32 	%r298, [%rd71+12];
	mul.lo.s32 	%r299, %r298, %r278;
	sub.s32 	%r300, %r297, %r299;
	st.global.u32 	[%rd73+12], %r300;
	add.s32 	%r331, %r331, 4;
$L__BB0_25:
	setp.eq.s32 	%p17, %r16, 0;
	@%p17 bra 	$L__BB0_30;
	and.b16  	%rs16, %rs5, 3;
	setp.eq.s16 	%p18, %rs16, 1;
	@%p18 bra 	$L__BB0_28;
	ld.global.u32 	%r301, [%rd6];
	add.s32 	%r302, %r331, %r18;
	mul.wide.u32 	%rd74, %r302, 4;
	add.s64 	%rd75, %rd3, %rd74;
	ld.global.u32 	%r303, [%rd75];
	mul.lo.s32 	%r304, %r303, %r301;
	ld.global.u32 	%r305, [%rd10];
	add.s32 	%r306, %r331, %r13;
	mul.wide.u32 	%rd76, %r306, 4;
	add.s64 	%rd77, %rd3, %rd76;
	ld.global.u32 	%r307, [%rd77];
	mul.lo.s32 	%r308, %r307, %r305;
	sub.s32 	%r309, %r304, %r308;
	st.global.u32 	[%rd75], %r309;
	ld.global.u32 	%r310, [%rd6];
	mul.wide.u32 	%rd78, %r331, 4;
	add.s64 	%rd79, %rd10, %rd78;
	ld.global.u32 	%r311, [%rd79+4];
	mul.lo.s32 	%r312, %r311, %r310;
	ld.global.u32 	%r313, [%rd10];
	ld.global.u32 	%r314, [%rd77+4];
	mul.lo.s32 	%r315, %r314, %r313;
	sub.s32 	%r316, %r312, %r315;
	st.global.u32 	[%rd79+4], %r316;
	add.s32 	%r331, %r331, 2;
$L__BB0_28:
	setp.eq.s16 	%p19, %rs6, 0;
	@%p19 bra 	$L__BB0_30;
	ld.global.u32 	%r317, [%rd6];
	add.s32 	%r318, %r331, %r18;
	mul.wide.u32 	%rd80, %r318, 4;
	add.s64 	%rd81, %rd3, %rd80;
	ld.global.u32 	%r319, [%rd81];
	mul.lo.s32 	%r320, %r319, %r317;
	ld.global.u32 	%r321, [%rd10];
	add.s32 	%r322, %r331, %r13;
	mul.wide.u32 	%rd82, %r322, 4;
	add.s64 	%rd83, %rd3, %rd82;
	ld.global.u32 	%r323, [%rd83];
	mul.lo.s32 	%r324, %r323, %r321;
	sub.s32 	%r325, %r320, %r324;
	st.global.u32 	[%rd81], %r325;
$L__BB0_30:
	mov.b32 	%r326, 0;
	st.global.u32 	[%rd10], %r326;
	add.s32 	%r328, %r328, 1;
	setp.eq.s32 	%p20, %r328, %r43;
	@%p20 bra 	$L__BB0_31;
	bra.uni 	$L__BB0_19;
$L__BB0_31:
	setp.ne.s32 	%p21, %r12, %r4;
	add.s16 	%rs18, %rs18, 1;
	add.s16 	%rs17, %rs17, 1;
	mov.u32 	%r327, %r12;
	@%p21 bra 	$L__BB0_3;
$L__BB0_32:
	ret;

}


// ===== COMPILED SASS (sm_100) =====

	.target	sm_100

	.elftype	@"ET_EXEC"


//--------------------- .note.nv.tkinfo           --------------------------
	.section	.note.nv.tkinfo,"",@"SHT_NOTE"
	.sectionflags	@"SHF_NOTE_NV_TKINFO"
	.tkinfo
        /*0018*/ 	.word	0x00000002
        /*0030*/ 	.string	""
        /*0030*/ 	.string	"ptxas"
        /*0030*/ 	.string	"Cuda compilation tools, release 13.0, V13.0.88"
        /*0030*/ 	.string	"Build cuda_13.0.r13.0/compiler.36424714_0"
        /*0030*/ 	.string	"-arch sm_100 -m 64 "



//--------------------- .note.nv.cuinfo           --------------------------
	.section	.note.nv.cuinfo,"",@"SHT_NOTE"
	.sectionflags	@"SHF_NOTE_NV_CUINFO"
        /*0018*/ 	.short	0x0002
        /*001a*/ 	.short	0x0064
        /*001c*/ 	.short	0x0082
	.zero		2


//--------------------- .nv.info                  --------------------------
	.section	.nv.info,"",@"SHT_CUDA_INFO"
	.align	4


	//----- nvinfo : EIATTR_REGCOUNT
	.align		4
        /*0000*/ 	.byte	0x04, 0x2f
        /*0002*/ 	.short	(.L_1 - .L_0)
	.align		4
.L_0:
        /*0004*/ 	.word	index@(_Z8ffge_gpuPiS_ii)
        /*0008*/ 	.word	0x00000024


	//----- nvinfo : EIATTR_FRAME_SIZE
	.align		4
.L_1:
        /*000c*/ 	.byte	0x04, 0x11
        /*000e*/ 	.short	(.L_3 - .L_2)
	.align		4
.L_2:
        /*0010*/ 	.word	index@(_Z8ffge_gpuPiS_ii)
        /*0014*/ 	.word	0x00000000


	//----- nvinfo : EIATTR_MIN_STACK_SIZE
	.align		4
.L_3:
        /*0018*/ 	.byte	0x04, 0x12
        /*001a*/ 	.short	(.L_5 - .L_4)
	.align		4
.L_4:
        /*001c*/ 	.word	index@(_Z8ffge_gpuPiS_ii)
        /*0020*/ 	.word	0x00000000
.L_5:


//--------------------- .nv.compat                --------------------------
	.section	.nv.compat,"",@"SHT_CUDA_COMPAT_INFO"
	.align	4
        /*0000*/ 	.byte	0x02, 0x09, 0x00, 0x00, 0x02, 0x02, 0x01, 0x00, 0x02, 0x05, 0x05, 0x00, 0x03, 0x07, 0x01, 0x01
        /*0010*/ 	.byte	0x02, 0x03, 0x00, 0x00, 0x02, 0x06, 0x01, 0x00, 0x04, 0x0b, 0x08, 0x00, 0x09, 0x00, 0x00, 0x00
        /*0020*/ 	.byte	0x00, 0x00, 0x00, 0x00


//--------------------- .nv.info._Z8ffge_gpuPiS_ii --------------------------
	.section	.nv.info._Z8ffge_gpuPiS_ii,"",@"SHT_CUDA_INFO"
	.sectionflags	@""
	.align	4


	//----- nvinfo : EIATTR_CUDA_API_VERSION
	.align		4
        /*0000*/ 	.byte	0x04, 0x37
        /*0002*/ 	.short	(.L_7 - .L_6)
.L_6:
        /*0004*/ 	.word	0x00000082


	//----- nvinfo : EIATTR_KPARAM_INFO
	.align		4
.L_7:
        /*0008*/ 	.byte	0x04, 0x17
        /*000a*/ 	.short	(.L_9 - .L_8)
.L_8:
        /*000c*/ 	.word	0x00000000
        /*0010*/ 	.short	0x0003
        /*0012*/ 	.short	0x0014
        /*0014*/ 	.byte	0x00, 0xf0, 0x11, 0x00


	//----- nvinfo : EIATTR_KPARAM_INFO
	.align		4
.L_9:
        /*0018*/ 	.byte	0x04, 0x17
        /*001a*/ 	.short	(.L_11 - .L_10)
.L_10:
        /*001c*/ 	.word	0x00000000
        /*0020*/ 	.short	0x0002
        /*0022*/ 	.short	0x0010
        /*0024*/ 	.byte	0x00, 0xf0, 0x11, 0x00


	//----- nvinfo : EIATTR_KPARAM_INFO
	.align		4
.L_11:
        /*0028*/ 	.byte	0x04, 0x17
        /*002a*/ 	.short	(.L_13 - .L_12)
.L_12:
        /*002c*/ 	.word	0x00000000
        /*0030*/ 	.short	0x0001
        /*0032*/ 	.short	0x0008
        /*0034*/ 	.byte	0x00, 0xf5, 0x21, 0x00


	//----- nvinfo : EIATTR_KPARAM_INFO
	.align		4
.L_13:
        /*0038*/ 	.byte	0x04, 0x17
        /*003a*/ 	.short	(.L_15 - .L_14)
.L_14:
        /*003c*/ 	.word	0x00000000
        /*0040*/ 	.short	0x0000
        /*0042*/ 	.short	0x0000
        /*0044*/ 	.byte	0x00, 0xf5, 0x21, 0x00


	//----- nvinfo : EIATTR_SPARSE_MMA_MASK
	.align		4
.L_15:
        /*0048*/ 	.byte	0x03, 0x50
        /*004a*/ 	.short	0x0000


	//----- nvinfo : EIATTR_MAXREG_COUNT
	.align		4
        /*004c*/ 	.byte	0x03, 0x1b
        /*004e*/ 	.short	0x00ff


	//----- nvinfo : EIATTR_MERCURY_ISA_VERSION
	.align		4
        /*0050*/ 	.byte	0x03, 0x5f
        /*0052*/ 	.short	0x0101


	//----- nvinfo : EIATTR_VRC_CTA_INIT_COUNT
	.align		4
        /*0054*/ 	.byte	0x02, 0x4a
	.zero		1
	.zero		1


	//----- nvinfo : EIATTR_EXIT_INSTR_OFFSETS
	.align		4
        /*0058*/ 	.byte	0x04, 0x1c
        /*005a*/ 	.short	(.L_17 - .L_16)


	//   ....[0]....
.L_16:
        /*005c*/ 	.word	0x00000070


	//   ....[1]....
        /*0060*/ 	.word	0x000000b0


	//   ....[2]....
        /*0064*/ 	.word	0x00003440


	//----- nvinfo : EIATTR_CBANK_PARAM_SIZE
	.align		4
.L_17:
        /*0068*/ 	.byte	0x03, 0x19
        /*006a*/ 	.short	0x0018


	//----- nvinfo : EIATTR_PARAM_CBANK
	.align		4
        /*006c*/ 	.byte	0x04, 0x0a
        /*006e*/ 	.short	(.L_19 - .L_18)
	.align		4
.L_18:
        /*0070*/ 	.word	index@(.nv.constant0._Z8ffge_gpuPiS_ii)
        /*0074*/ 	.short	0x0380
        /*0076*/ 	.short	0x0018


	//----- nvinfo : EIATTR_SW_WAR
	.align		4
.L_19:
        /*0078*/ 	.byte	0x04, 0x36
        /*007a*/ 	.short	(.L_21 - .L_20)
.L_20:
        /*007c*/ 	.word	0x00000008
.L_21:


//--------------------- .nv.callgraph             --------------------------
	.section	.nv.callgraph,"",@"SHT_CUDA_CALLGRAPH"
	.align	4
	.sectionentsize	8
	.align		4
        /*0000*/ 	.word	0x00000000
	.align		4
        /*0004*/ 	.word	0xffffffff
	.align		4
        /*0008*/ 	.word	0x00000000
	.align		4
        /*000c*/ 	.word	0xfffffffe
	.align		4
        /*0010*/ 	.word	0x00000000
	.align		4
        /*0014*/ 	.word	0xfffffffd
	.align		4
        /*0018*/ 	.word	0x00000000
	.align		4
        /*001c*/ 	.word	0xfffffffc


//--------------------- .text._Z8ffge_gpuPiS_ii   --------------------------
	.section	.text._Z8ffge_gpuPiS_ii,"ax",@progbits
	.align	128
        .global         _Z8ffge_gpuPiS_ii
        .type           _Z8ffge_gpuPiS_ii,@function
        .size           _Z8ffge_gpuPiS_ii,(.L_x_15 - _Z8ffge_gpuPiS_ii)
        .other          _Z8ffge_gpuPiS_ii,@"STO_CUDA_ENTRY STV_DEFAULT"
_Z8ffge_gpuPiS_ii:
.text._Z8ffge_gpuPiS_ii:
[----:B------:R-:W-:Y:S01]  /*0000*/  LDC R1, c[0x0][0x37c] ;  /* 0x0000df00ff017b82 */ /* 0x000fe20000000800 */
[----:B------:R-:W0:Y:S01]  /*0010*/  S2R R0, SR_CTAID.X ;  /* 0x0000000000007919 */ /* 0x000e220000002500 */
[----:B------:R-:W0:Y:S01]  /*0020*/  LDCU UR4, c[0x0][0x360] ;  /* 0x00006c00ff0477ac */ /* 0x000e220008000800 */
[----:B------:R-:W0:Y:S01]  /*0030*/  S2R R3, SR_TID.X ;  /* 0x0000000000037919 */ /* 0x000e220000002100 */
[----:B------:R-:W1:Y:S01]  /*0040*/  LDCU UR5, c[0x0][0x390] ;  /* 0x00007200ff0577ac */ /* 0x000e620008000800 */
[----:B0-----:R-:W-:-:S05]  /*0050*/  IMAD R0, R0, UR4, R3 ;  /* 0x0000000400007c24 */ /* 0x001fca000f8e0203 */
[----:B-1----:R-:W-:-:S13]  /*0060*/  ISETP.GE.AND P0, PT, R0, UR5, PT ;  /* 0x0000000500007c0c */ /* 0x002fda000bf06270 */
[----:B------:R-:W-:Y:S05]  /*0070*/  @P0 EXIT ;  /* 0x000000000000094d */ /* 0x000fea0003800000 */
[----:B------:R-:W0:Y:S02]  /*0080*/  LDCU UR6, c[0x0][0x394] ;  /* 0x00007280ff0677ac */ /* 0x000e240008000800 */
[----:B0-----:R-:W-:-:S06]  /*0090*/  UISETP.GE.AND UP0, UPT, UR6, 0x2, UPT ;  /* 0x000000020600788c */ /* 0x001fcc000bf06270 */
[----:B------:R-:W-:-:S13]  /*00a0*/  PLOP3.LUT P0, PT, PT, PT, UP0, 0x80, 0x8 ;  /* 0x000000000008781c */ /* 0x000fda0003f0f008 */
[----:B------:R-:W-:Y:S05]  /*00b0*/  @!P0 EXIT ;  /* 0x000000000000894d */ /* 0x000fea0003800000 */
[----:B------:R-:W0:Y:S01]  /*00c0*/  LDC.64 R12, c[0x0][0x380] ;  /* 0x0000e000ff0c7b82 */ /* 0x000e220000000a00 */
[----:B------:R-:W-:Y:S02]  /*00d0*/  USHF.L.U32 UR4, UR6, 0x2, URZ ;  /* 0x0000000206047899 */ /* 0x000fe400080006ff */
[----:B------:R-:W-:Y:S01]  /*00e0*/  IMAD R2, R0, UR6, RZ ;  /* 0x0000000600027c24 */ /* 0x000fe2000f8e02ff */
[----:B------:R-:W-:Y:S01]  /*00f0*/  PRMT R17, RZ, 0x7610, R17 ;  /* 0x00007610ff117816 */ /* 0x000fe20000000011 */
[----:B------:R-:W1:Y:S01]  /*0100*/  LDCU.64 UR8, c[0x0][0x358] ;  /* 0x00006b00ff0877ac */ /* 0x000e620008000a00 */
[----:B------:R-:W-:Y:S01]  /*0110*/  PRMT R16, RZ, 0x7610, R16 ;  /* 0x00007610ff107816 */ /* 0x000fe20000000010 */
[----:B------:R-:W-:Y:S01]  /*0120*/  IMAD R3, R2, UR4, RZ ;  /* 0x0000000402037c24 */ /* 0x000fe2000f8e02ff */
[----:B------:R-:W2:Y:S01]  /*0130*/  LDC.64 R8, c[0x0][0x388] ;  /* 0x0000e200ff087b82 */ /* 0x000ea20000000a00 */
[----:B------:R-:W-:Y:S02]  /*0140*/  UIADD3 UR6, UPT, UPT, UR6, -0x1, URZ ;  /* 0xffffffff06067890 */ /* 0x000fe4000fffe0ff */
[----:B0-----:R-:W-:-:S04]  /*0150*/  IMAD.WIDE R12, R3, 0x4, R12 ;  /* 0x00000004030c7825 */ /* 0x001fc800078e020c */
[----:B------:R-:W-:Y:S01]  /*0160*/  IMAD R3, R0, UR4, RZ ;  /* 0x0000000400037c24 */ /* 0x000fe2000f8e02ff */
[----:B------:R-:W-:Y:S01]  /*0170*/  IADD3 R10, P0, PT, R12, 0x10, RZ ;  /* 0x000000100c0a7810 */ /* 0x000fe20007f1e0ff */
[----:B------:R-:W-:Y:S02]  /*0180*/  UMOV UR4, URZ ;  /* 0x000000ff00047c82 */ /* 0x000fe40008000000 */
[----:B--2---:R-:W-:-:S04]  /*0190*/  IMAD.WIDE R8, R3, 0x4, R8 ;  /* 0x0000000403087825 */ /* 0x004fc800078e0208 */
[----:B-1----:R-:W-:-:S07]  /*01a0*/  IMAD.X R11, RZ, RZ, R13, P0 ;  /* 0x000000ffff0b7224 */ /* 0x002fce00000e060d */
.L_x_13:
[----:B0-2---:R-:W0:Y:S01]  /*01b0*/  LDC R2, c[0x0][0x394] ;  /* 0x0000e500ff027b82 */ /* 0x005e220000000800 */
[----:B-1----:R-:W1:Y:S01]  /*01c0*/  LDCU.U16 UR5, c[0x0][0x394] ;  /* 0x00007280ff0577ac */ /* 0x002e620008000400 */
[----:B------:R-:W-:Y:S02]  /*01d0*/  LOP3.LUT R0, RZ, R16, RZ, 0x33, !PT ;  /* 0x00000010ff007212 */ /* 0x000fe400078e33ff */
[----:B------:R-:W-:Y:S01]  /*01e0*/  LOP3.LUT R14, R17, 0x3, RZ, 0x3c, !PT ;  /* 0x00000003110e7812 */ /* 0x000fe200078e3cff */
[----:B------:R-:W-:Y:S02]  /*01f0*/  UISETP.NE.AND UP0, UPT, UR4, URZ, UPT ;  /* 0x000000ff0400728c */ /* 0x000fe4000bf05270 */
[----:B------:R-:W-:Y:S01]  /*0200*/  UIADD3 UR10, UPT, UPT, UR4, 0x1, URZ ;  /* 0x00000001040a7890 */ /* 0x000fe2000fffe0ff */
[----:B-1----:R-:W-:Y:S02]  /*0210*/  VIADD R0, R0, UR5 ;  /* 0x0000000500007c36 */ /* 0x002fe40008000000 */
[----:B------:R-:W-:-:S02]  /*0220*/  VIADD R14, R14, UR5 ;  /* 0x000000050e0e7c36 */ /* 0x000fc40008000000 */
[----:B0-----:R-:W-:Y:S01]  /*0230*/  IMAD R15, R2, UR4, RZ ;  /* 0x00000004020f7c24 */ /* 0x001fe2000f8e02ff */
[----:B------:R-:W-:-:S04]  /*0240*/  LOP3.LUT R0, R0, 0x7, RZ, 0xc0, !PT ;  /* 0x0000000700007812 */ /* 0x000fc800078ec0ff */
[----:B------:R-:W-:-:S05]  /*0250*/  IADD3 R7, PT, PT, R15, UR4, RZ ;  /* 0x000000040f077c10 */ /* 0x000fca000fffe0ff */
[----:B------:R-:W-:Y:S01]  /*0260*/  IMAD.WIDE.U32 R6, R7, 0x4, R12 ;  /* 0x0000000407067825 */ /* 0x000fe200078e000c */
[----:B---34-:R-:W-:Y:S06]  /*0270*/  BRA.U !UP0, `(.L_x_0) ;  /* 0x0000002508d07547 */ /* 0x018fec000b800000 */
[----:B------:R-:W0:Y:S01]  /*0280*/  LDCU UR5, c[0x0][0x394] ;  /* 0x00007280ff0577ac */ /* 0x000e220008000800 */
[----:B------:R-:W-:Y:S02]  /*0290*/  IADD3 R2, PT, PT, -R2, UR4, R15 ;  /* 0x0000000402027c10 */ /* 0x000fe4000fffe10f */
[----:B------:R-:W-:-:S03]  /*02a0*/  MOV R19, UR10 ;  /* 0x0000000a00137c02 */ /* 0x000fc60008000f00 */
[----:B------:R-:W-:-:S04]  /*02b0*/  VIADD R5, R2, 0xffffffff ;  /* 0xffffffff02057836 */ /* 0x000fc80000000000 */
[----:B------:R-:W-:Y:S01]  /*02c0*/  IMAD.WIDE R4, R5, 0x4, R12 ;  /* 0x0000000405047825 */ /* 0x000fe200078e020c */
[----:B0-----:R-:W-:-:S12]  /*02d0*/  UIADD3 UR7, UPT, UPT, UR5, 0x1, URZ ;  /* 0x0000000105077890 */ /* 0x001fd8000fffe0ff */
.L_x_6:
[----:B0-----:R-:W0:Y:S01]  /*02e0*/  LDCU UR10, c[0x0][0x394] ;  /* 0x00007280ff0a77ac */ /* 0x001e220008000800 */
[----:B------:R-:W-:Y:S01]  /*02f0*/  IMAD.U32 R29, RZ, RZ, UR4 ;  /* 0x00000004ff1d7e24 */ /* 0x000fe2000f8e00ff */
[----:B--2---:R-:W2:Y:S01]  /*0300*/  LDG.E R25, desc[UR8][R6.64] ;  /* 0x0000000806197981 */ /* 0x004ea2000c1e1900 */
[--C-:B-1----:R-:W-:Y:S01]  /*0310*/  IMAD.WIDE.U32 R22, R19, 0x4, R8.reuse ;  /* 0x0000000413167825 */ /* 0x102fe200078e0008 */
[----:B------:R-:W1:Y:S03]  /*0320*/  LDCU UR5, c[0x0][0x394] ;  /* 0x00007280ff0577ac */ /* 0x000e660008000800 */
[----:B------:R-:W-:Y:S02]  /*0330*/  IMAD.WIDE.U32 R28, R29, 0x4, R8 ;  /* 0x000000041d1c7825 */ /* 0x000fe400078e0008 */
[----:B------:R-:W2:Y:S04]  /*0340*/  LDG.E R22, desc[UR8][R22.64] ;  /* 0x0000000816167981 */ /* 0x000ea8000c1e1900 */
[----:B------:R-:W3:Y:S01]  /*0350*/  LDG.E R29, desc[UR8][R28.64] ;  /* 0x000000081c1d7981 */ /* 0x000ee2000c1e1900 */
[----:B0-----:R-:W-:-:S04]  /*0360*/  IMAD R18, R19, UR10, RZ ;  /* 0x0000000a13127c24 */ /* 0x001fc8000f8e02ff */
[----:B------:R-:W-:-:S04]  /*0370*/  VIADD R3, R18, UR4 ;  /* 0x0000000412037c36 */ /* 0x000fc80008000000 */
[----:B------:R-:W-:-:S05]  /*0380*/  IMAD.WIDE.U32 R2, R3, 0x4, R12 ;  /* 0x0000000403027825 */ /* 0x000fca00078e000c */
[----:B------:R-:W3:Y:S02]  /*0390*/  LDG.E R20, desc[UR8][R2.64] ;  /* 0x0000000802147981 */ /* 0x000ee4000c1e1900 */
[----:B---3--:R-:W-:Y:S02]  /*03a0*/  IMAD R24, R20, R29, RZ ;  /* 0x0000001d14187224 */ /* 0x008fe400078e02ff */
[----:B------:R-:W-:-:S04]  /*03b0*/  IMAD.WIDE.U32 R20, R19, 0x4, R8 ;  /* 0x0000000413147825 */ /* 0x000fc800078e0008 */
[----:B--2---:R-:W-:-:S05]  /*03c0*/  IMAD R25, R25, R22, -R24 ;  /* 0x0000001619197224 */ /* 0x004fca00078e0a18 */
[----:B------:R0:W-:Y:S04]  /*03d0*/  STG.E desc[UR8][R20.64], R25 ;  /* 0x0000001914007986 */ /* 0x0001e8000c101908 */
[----:B------:R-:W2:Y:S01]  /*03e0*/  LDG.E R24, desc[UR8][R4.64] ;  /* 0x0000000804187981 */ /* 0x000ea2000c1e1900 */
[----:B------:R-:W-:Y:S01]  /*03f0*/  IABS R28, R25 ;  /* 0x00000019001c7213 */ /* 0x000fe20000000000 */
[----:B-1----:R-:W-:-:S04]  /*0400*/  UIADD3 UR5, UPT, UPT, -UR4, -0x2, UR5 ;  /* 0xfffffffe04057890 */ /* 0x002fc8000fffe105 */
[----:B------:R-:W-:Y:S01]  /*0410*/  UISETP.GE.U32.AND UP0, UPT, UR5, 0x7, UPT ;  /* 0x000000070500788c */ /* 0x000fe2000bf06070 */
[----:B------:R-:W-:Y:S01]  /*0420*/  VIADD R19, R19, 0x1 ;  /* 0x0000000113137836 */ /* 0x000fe20000000000 */
[----:B------:R-:W-:Y:S01]  /*0430*/  UIADD3 UR11, UPT, UPT, UR4, 0x1, URZ ;  /* 0x00000001040b7890 */ /* 0x000fe2000fffe0ff */
[----:B--2---:R-:W-:-:S04]  /*0440*/  IABS R26, R24 ;  /* 0x00000018001a7213 */ /* 0x004fc80000000000 */
[----:B------:R-:W1:Y:S08]  /*0450*/  I2F.RP R27, R26 ;  /* 0x0000001a001b7306 */ /* 0x000e700000209400 */
[----:B-1----:R-:W1:Y:S02]  /*0460*/  MUFU.RCP R27, R27 ;  /* 0x0000001b001b7308 */ /* 0x002e640000001000 */
[----:B-1----:R-:W-:-:S06]  /*0470*/  IADD3 R22, PT, PT, R27, 0xffffffe, RZ ;  /* 0x0ffffffe1b167810 */ /* 0x002fcc0007ffe0ff */
[----:B------:R1:W2:Y:S01]  /*0480*/  F2I.FTZ.U32.TRUNC.NTZ R23, R22 ;  /* 0x0000001600177305 */ /* 0x0002a2000021f000 */
[----:B------:R-:W-:Y:S01]  /*0490*/  IABS R30, R24 ;  /* 0x00000018001e7213 */ /* 0x000fe20000000000 */
[----:B-1----:R-:W-:Y:S02]  /*04a0*/  IMAD.MOV.U32 R22, RZ, RZ, RZ ;  /* 0x000000ffff167224 */ /* 0x002fe400078e00ff */
[----:B--2---:R-:W-:-:S04]  /*04b0*/  IMAD.MOV R29, RZ, RZ, -R23 ;  /* 0x000000ffff1d7224 */ /* 0x004fc800078e0a17 */
[----:B------:R-:W-:-:S04]  /*04c0*/  IMAD R29, R29, R26, RZ ;  /* 0x0000001a1d1d7224 */ /* 0x000fc800078e02ff */
[----:B------:R-:W-:Y:S01]  /*04d0*/  IMAD.HI.U32 R23, R23, R29, R22 ;  /* 0x0000001d17177227 */ /* 0x000fe200078e0016 */
[----:B------:R-:W-:-:S05]  /*04e0*/  IADD3 R27, PT, PT, RZ, -R30, RZ ;  /* 0x8000001eff1b7210 */ /* 0x000fca0007ffe0ff */
[----:B------:R-:W-:-:S04]  /*04f0*/  IMAD.HI.U32 R23, R23, R28, RZ ;  /* 0x0000001c17177227 */ /* 0x000fc800078e00ff */
[----:B------:R-:W-:-:S05]  /*0500*/  IMAD R27, R23, R27, R28 ;  /* 0x0000001b171b7224 */ /* 0x000fca00078e021c */
[----:B------:R-:W-:Y:S02]  /*0510*/  ISETP.GT.U32.AND P1, PT, R26, R27, PT ;  /* 0x0000001b1a00720c */ /* 0x000fe40003f24070 */
[----:B0-----:R-:W-:-:S11]  /*0520*/  LOP3.LUT R25, R25, R24, RZ, 0x3c, !PT ;  /* 0x0000001819197212 */ /* 0x001fd600078e3cff */
[----:B------:R-:W-:-:S05]  /*0530*/  @!P1 IMAD.IADD R27, R27, 0x1, -R26 ;  /* 0x000000011b1b9824 */ /* 0x000fca00078e0a1a */
[----:B------:R-:W-:Y:S01]  /*0540*/  ISETP.GE.U32.AND P0, PT, R27, R26, PT ;  /* 0x0000001a1b00720c */ /* 0x000fe20003f06070 */
[----:B------:R-:W-:Y:S01]  /*0550*/  @!P1 VIADD R23, R23, 0x1 ;  /* 0x0000000117179836 */ /* 0x000fe20000000000 */
[----:B------:R-:W-:Y:S02]  /*0560*/  ISETP.GE.AND P2, PT, R25, RZ, PT ;  /* 0x000000ff1900720c */ /* 0x000fe40003f46270 */
[----:B------:R-:W-:-:S09]  /*0570*/  ISETP.NE.AND P1, PT, R24, RZ, PT ;  /* 0x000000ff1800720c */ /* 0x000fd20003f25270 */
[----:B------:R-:W-:-:S05]  /*0580*/  @P0 IADD3 R23, PT, PT, R23, 0x1, RZ ;  /* 0x0000000117170810 */ /* 0x000fca0007ffe0ff */
[----:B------:R-:W-:Y:S01]  /*0590*/  @!P2 IMAD.MOV R23, RZ, RZ, -R23 ;  /* 0x000000ffff17a224 */ /* 0x000fe200078e0a17 */
[----:B------:R-:W-:-:S05]  /*05a0*/  @!P1 LOP3.LUT R23, RZ, R24, RZ, 0x33, !PT ;  /* 0x00000018ff179212 */ /* 0x000fca00078e33ff */
[----:B------:R0:W-:Y:S01]  /*05b0*/  STG.E desc[UR8][R20.64], R23 ;  /* 0x0000001714007986 */ /* 0x0001e2000c101908 */
[----:B------:R-:W-:Y:S02]  /*05c0*/  ISETP.NE.AND P0, PT, R19, UR10, PT ;  /* 0x0000000a13007c0c */ /* 0x000fe4000bf05270 */
[----:B------:R-:W-:Y:S01]  /*05d0*/  MOV R24, UR11 ;  /* 0x0000000b00187c02 */ /* 0x000fe20008000f00 */
[----:B------:R-:W-:Y:S10]  /*05e0*/  BRA.U !UP0, `(.L_x_1) ;  /* 0x0000001108807547 */ /* 0x000ff4000b800000 */
[----:B------:R-:W-:Y:S01]  /*05f0*/  UIMAD UR10, UR7, UR4, 0x1 ;  /* 0x00000001070a74a4 */ /* 0x000fe2000f8e0204 */
[----:B0-----:R-:W-:Y:S01]  /*0600*/  VIADD R21, R18, UR11 ;  /* 0x0000000b12157c36 */ /* 0x001fe20008000000 */
[----:B------:R-:W-:Y:S02]  /*0610*/  UIADD3 UR5, UPT, UPT, UR6, -UR4, URZ ;  /* 0x8000000406057290 */ /* 0x000fe4000fffe0ff */
[----:B------:R-:W-:Y:S02]  /*0620*/  IMAD.U32 R24, RZ, RZ, UR4 ;  /* 0x00000004ff187e24 */ /* 0x000fe4000f8e00ff */
[----:B------:R-:W-:Y:S01]  /*0630*/  IMAD.WIDE.U32 R20, R21, 0x4, R10 ;  /* 0x0000000415147825 */ /* 0x000fe200078e000a */
[----:B------:R-:W-:Y:S01]  /*0640*/  MOV R23, UR10 ;  /* 0x0000000a00177c02 */ /* 0x000fe20008000f00 */
[----:B------:R-:W-:Y:S02]  /*0650*/  ULOP3.LUT UR5, UR5, 0xfffffff8, URZ, 0xc0, !UPT ;  /* 0xfffffff805057892 */ /* 0x000fe4000f8ec0ff */
[----:B------:R-:W-:Y:S01]  /*0660*/  IMAD.MOV.U32 R25, RZ, RZ, R20 ;  /* 0x000000ffff197224 */ /* 0x000fe200078e0014 */
[----:B------:R-:W-:Y:S01]  /*0670*/  MOV R28, R21 ;  /* 0x00000015001c7202 */ /* 0x000fe20000000f00 */
[----:B------:R-:W-:Y:S01]  /*0680*/  IMAD.WIDE.U32 R22, R23, 0x4, R10 ;  /* 0x0000000417167825 */ /* 0x000fe200078e000a */
[----:B------:R-:W-:-:S03]  /*0690*/  UIADD3 UR5, UPT, UPT, -UR5, URZ, URZ ;  /* 0x000000ff05057290 */ /* 0x000fc6000fffe1ff */
[----:B------:R-:W-:Y:S01]  /*06a0*/  IMAD.MOV.U32 R20, RZ, RZ, R22 ;  /* 0x000000ffff147224 */ /* 0x000fe200078e0016 */
[----:B------:R-:W-:-:S08]  /*06b0*/  MOV R21, R23 ;  /* 0x0000001700157202 */ /* 0x000fd00000000f00 */
.L_x_2:
[----:B0-----:R-:W-:Y:S01]  /*06c0*/  MOV R22, R25 ;  /* 0x0000001900167202 */ /* 0x001fe20000000f00 */
[----:B------:R-:W-:Y:S01]  /*06d0*/  IMAD.MOV.U32 R23, RZ, RZ, R28 ;  /* 0x000000ffff177224 */ /* 0x000fe200078e001c */
[----:B------:R-:W2:Y:S04]  /*06e0*/  LDG.E R26, desc[UR8][R2.64] ;  /* 0x00000008021a7981 */ /* 0x000ea8000c1e1900 */
[----:B------:R-:W2:Y:S04]  /*06f0*/  LDG.E R27, desc[UR8][R20.64+-0x10] ;  /* 0xfffff008141b7981 */ /* 0x000ea8000c1e1900 */
[----:B------:R-:W3:Y:S04]  /*0700*/  LDG.E R28, desc[UR8][R6.64] ;  /* 0x00000008061c7981 */ /* 0x000ee8000c1e1900 */
[----:B------:R-:W3:Y:S01]  /*0710*/  LDG.E R25, desc[UR8][R22.64+-0x10] ;  /* 0xfffff00816197981 */ /* 0x000ee2000c1e1900 */
[----:B--2---:R-:W-:-:S04]  /*0720*/  IMAD R26, R26, R27, RZ ;  /* 0x0000001b1a1a7224 */ /* 0x004fc800078e02ff */
[----:B---3--:R-:W-:-:S05]  /*0730*/  IMAD R28, R28, R25, -R26 ;  /* 0x000000191c1c7224 */ /* 0x008fca00078e0a1a */
[----:B------:R0:W-:Y:S04]  /*0740*/  STG.E desc[UR8][R22.64+-0x10], R28 ;  /* 0xfffff01c16007986 */ /* 0x0001e8000c101908 */
[----:B------:R-:W2:Y:S02]  /*0750*/  LDG.E R25, desc[UR8][R4.64] ;  /* 0x0000000804197981 */ /* 0x000ea4000c1e1900 */
[----:B--2---:R-:W-:-:S04]  /*0760*/  IABS R29, R25 ;  /* 0x00000019001d7213 */ /* 0x004fc80000000000 */
[----:B------:R-:W1:Y:S08]  /*0770*/  I2F.RP R30, R29 ;  /* 0x0000001d001e7306 */ /* 0x000e700000209400 */
[----:B-1----:R-:W1:Y:S02]  /*0780*/  MUFU.RCP R30, R30 ;  /* 0x0000001e001e7308 */ /* 0x002e640000001000 */
[----:B-1----:R-:W-:-:S06]  /*0790*/  IADD3 R26, PT, PT, R30, 0xffffffe, RZ ;  /* 0x0ffffffe1e1a7810 */ /* 0x002fcc0007ffe0ff */
[----:B------:R1:W2:Y:S02]  /*07a0*/  F2I.FTZ.U32.TRUNC.NTZ R27, R26 ;  /* 0x0000001a001b7305 */ /* 0x0002a4000021f000 */
[----:B-1----:R-:W-:Y:S02]  /*07b0*/  HFMA2 R26, -RZ, RZ, 0, 0 ;  /* 0x00000000ff1a7431 */ /* 0x002fe400000001ff */
[----:B--2---:R-:W-:-:S04]  /*07c0*/  IMAD.MOV R32, RZ, RZ, -R27 ;  /* 0x000000ffff207224 */ /* 0x004fc800078e0a1b */
[----:B------:R-:W-:Y:S01]  /*07d0*/  IMAD R31, R32, R29, RZ ;  /* 0x0000001d201f7224 */ /* 0x000fe200078e02ff */
[----:B------:R-:W-:Y:S02]  /*07e0*/  IABS R32, R28 ;  /* 0x0000001c00207213 */ /* 0x000fe40000000000 */
[----:B0-----:R-:W-:Y:S01]  /*07f0*/  LOP3.LUT R28, R28, R25, RZ, 0x3c, !PT ;  /* 0x000000191c1c7212 */ /* 0x001fe200078e3cff */
[----:B------:R-:W-:Y:S01]  /*0800*/  IMAD.HI.U32 R27, R27, R31, R26 ;  /* 0x0000001f1b1b7227 */ /* 0x000fe200078e001a */
[----:B------:R-:W-:Y:S02]  /*0810*/  IABS R31, R25 ;  /* 0x00000019001f7213 */ /* 0x000fe40000000000 */
[----:B------:R-:W-:-:S03]  /*0820*/  ISETP.GE.AND P3, PT, R28, RZ, PT ;  /* 0x000000ff1c00720c */ /* 0x000fc60003f66270 */
[----:B------:R-:W-:Y:S02]  /*0830*/  IMAD.MOV R30, RZ, RZ, -R31 ;  /* 0x000000ffff1e7224 */ /* 0x000fe400078e0a1f */
[----:B------:R-:W-:-:S04]  /*0840*/  IMAD.HI.U32 R27, R27, R32, RZ ;  /* 0x000000201b1b7227 */ /* 0x000fc800078e00ff */
[----:B------:R-:W-:-:S05]  /*0850*/  IMAD R26, R27, R30, R32 ;  /* 0x0000001e1b1a7224 */ /* 0x000fca00078e0220 */
[----:B------:R-:W-:-:S13]  /*0860*/  ISETP.GT.U32.AND P2, PT, R29, R26, PT ;  /* 0x0000001a1d00720c */ /* 0x000fda0003f44070 */
[-C--:B------:R-:W-:Y:S01]  /*0870*/  @!P2 IADD3 R26, PT, PT, R26, -R29.reuse, RZ ;  /* 0x8000001d1a1aa210 */ /* 0x080fe20007ffe0ff */
[----:B------:R-:W-:Y:S01]  /*0880*/  @!P2 VIADD R27, R27, 0x1 ;  /* 0x000000011b1ba836 */ /* 0x000fe20000000000 */
[----:B------:R-:W-:Y:S02]  /*0890*/  ISETP.NE.AND P2, PT, R25, RZ, PT ;  /* 0x000000ff1900720c */ /* 0x000fe40003f45270 */
[----:B------:R-:W-:-:S13]  /*08a0*/  ISETP.GE.U32.AND P1, PT, R26, R29, PT ;  /* 0x0000001d1a00720c */ /* 0x000fda0003f26070 */
[----:B------:R-:W-:-:S05]  /*08b0*/  @P1 IADD3 R27, PT, PT, R27, 0x1, RZ ;  /* 0x000000011b1b1810 */ /* 0x000fca0007ffe0ff */
[----:B------:R-:W-:Y:S01]  /*08c0*/  @!P3 IMAD.MOV R27, RZ, RZ, -R27 ;  /* 0x000000ffff1bb224 */ /* 0x000fe200078e0a1b */
[----:B------:R-:W-:Y:S02]  /*08d0*/  @!P2 LOP3.LUT R27, RZ, R25, RZ, 0x33, !PT ;  /* 0x00000019ff1ba212 */ /* 0x000fe400078e33ff */
[----:B------:R-:W2:Y:S04]  /*08e0*/  LDG.E R25, desc[UR8][R22.64+-0xc] ;  /* 0xfffff40816197981 */ /* 0x000ea8000c1e1900 */
[----:B------:R0:W-:Y:S04]  /*08f0*/  STG.E desc[UR8][R22.64+-0x10], R27 ;  /* 0xfffff01b16007986 */ /* 0x0001e8000c101908 */
[----:B------:R-:W3:Y:S04]  /*0900*/  LDG.E R26, desc[UR8][R2.64] ;  /* 0x00000008021a7981 */ /* 0x000ee8000c1e1900 */
[----:B------:R-:W3:Y:S04]  /*0910*/  LDG.E R29, desc[UR8][R20.64+-0xc] ;  /* 0xfffff408141d7981 */ /* 0x000ee8000c1e1900 */
[----:B------:R-:W2:Y:S01]  /*0920*/  LDG.E R28, desc[UR8][R6.64] ;  /* 0x00000008061c7981 */ /* 0x000ea2000c1e1900 */
[----:B---3--:R-:W-:-:S04]  /*0930*/  IMAD R26, R26, R29, RZ ;  /* 0x0000001d1a1a7224 */ /* 0x008fc800078e02ff */
[----:B--2---:R-:W-:-:S05]  /*0940*/  IMAD R28, R28, R25, -R26 ;  /* 0x000000191c1c7224 */ /* 0x004fca00078e0a1a */
[----:B------:R1:W-:Y:S04]  /*0950*/  STG.E desc[UR8][R22.64+-0xc], R28 ;  /* 0xfffff41c16007986 */ /* 0x0003e8000c101908 */
[----:B------:R-:W2:Y:S02]  /*0960*/  LDG.E R25, desc[UR8][R4.64] ;  /* 0x0000000804197981 */ /* 0x000ea4000c1e1900 */
[----:B--2---:R-:W-:-:S04]  /*0970*/  IABS R29, R25 ;  /* 0x00000019001d7213 */ /* 0x004fc80000000000 */
[----:B------:R-:W2:Y:S08]  /*0980*/  I2F.RP R30, R29 ;  /* 0x0000001d001e7306 */ /* 0x000eb00000209400 */
[----:B--2---:R-:W2:Y:S02]  /*0990*/  MUFU.RCP R30, R30 ;  /* 0x0000001e001e7308 */ /* 0x004ea40000001000 */
[----:B--2---:R-:W-:-:S06]  /*09a0*/  IADD3 R26, PT, PT, R30, 0xffffffe, RZ ;  /* 0x0ffffffe1e1a7810 */ /* 0x004fcc0007ffe0ff */
[----:B0-----:R0:W2:Y:S02]  /*09b0*/  F2I.FTZ.U32.TRUNC.NTZ R27, R26 ;  /* 0x0000001a001b7305 */ /* 0x0010a4000021f000 */
[----:B0-----:R-:W-:Y:S01]  /*09c0*/  MOV R26, RZ ;  /* 0x000000ff001a7202 */ /* 0x001fe20000000f00 */
[----:B--2---:R-:W-:-:S04]  /*09d0*/  IMAD.MOV R32, RZ, RZ, -R27 ;  /* 0x000000ffff207224 */ /* 0x004fc800078e0a1b */
[----:B------:R-:W-:Y:S01]  /*09e0*/  IMAD R31, R32, R29, RZ ;  /* 0x0000001d201f7224 */ /* 0x000fe200078e02ff */
[----:B------:R-:W-:-:S03]  /*09f0*/  IABS R32, R28 ;  /* 0x0000001c00207213 */ /* 0x000fc60000000000 */
[----:B------:R-:W-:Y:S01]  /*0a00*/  IMAD.HI.U32 R27, R27, R31, R26 ;  /* 0x0000001f1b1b7227 */ /* 0x000fe200078e001a */
[----:B------:R-:W-:-:S05]  /*0a10*/  IABS R31, R25 ;  /* 0x00000019001f7213 */ /* 0x000fca0000000000 */
[----:B------:R-:W-:Y:S02]  /*0a20*/  IMAD.MOV R30, RZ, RZ, -R31 ;  /* 0x000000ffff1e7224 */ /* 0x000fe400078e0a1f */
[----:B------:R-:W-:-:S04]  /*0a30*/  IMAD.HI.U32 R27, R27, R32, RZ ;  /* 0x000000201b1b7227 */ /* 0x000fc800078e00ff */
[----:B------:R-:W-:-:S05]  /*0a40*/  IMAD R26, R27, R30, R32 ;  /* 0x0000001e1b1a7224 */ /* 0x000fca00078e0220 */
[----:B------:R-:W-:Y:S02]  /*0a50*/  ISETP.GT.U32.AND P2, PT, R29, R26, PT ;  /* 0x0000001a1d00720c */ /* 0x000fe40003f44070 */
[----:B-1----:R-:W-:-:S11]  /*0a60*/  LOP3.LUT R28, R28, R25, RZ, 0x3c, !PT ;  /* 0x000000191c1c7212 */ /* 0x002fd600078e3cff */
[----:B------:R-:W-:-:S04]  /*0a70*/  @!P2 IADD3 R26, PT, PT, R26, -R29, RZ ;  /* 0x8000001d1a1aa210 */ /* 0x000fc80007ffe0ff */
[----:B------:R-:W-:Y:S01]  /*0a80*/  ISETP.GE.U32.AND P1, PT, R26, R29, PT ;  /* 0x0000001d1a00720c */ /* 0x000fe20003f26070 */
[----:B------:R-:W-:Y:S01]  /*0a90*/  @!P2 VIADD R27, R27, 0x1 ;  /* 0x000000011b1ba836 */ /* 0x000fe20000000000 */
[----:B------:R-:W-:Y:S02]  /*0aa0*/  ISETP.GE.AND P3, PT, R28, RZ, PT ;  /* 0x000000ff1c00720c */ /* 0x000fe40003f66270 */
[----:B------:R-:W-:-:S09]  /*0ab0*/  ISETP.NE.AND P2, PT, R25, RZ, PT ;  /* 0x000000ff1900720c */ /* 0x000fd20003f45270 */
        /* <DEDUP_REMOVED lines=17> */
[----:B0-----:R-:W-:Y:S02]  /*0bd0*/  HFMA2 R26, -RZ, RZ, 0, 0 ;  /* 0x00000000ff1a7431 */ /* 0x001fe400000001ff */
        /* <DEDUP_REMOVED lines=158> */
[----:B------:R-:W2:Y:S01]  /*15c0*/  LDG.E R25, desc[UR8][R4.64] ;  /* 0x0000000804197981 */ /* 0x000ea2000c1e1900 */
[----:B------:R-:W-:-:S04]  /*15d0*/  UIADD3 UR5, UPT, UPT, UR5, 0x8, URZ ;  /* 0x0000000805057890 */ /* 0x000fc8000fffe0ff */
[----:B------:R-:W-:Y:S01]  /*15e0*/  UISETP.NE.AND UP0, UPT, UR5, URZ, UPT ;  /* 0x000000ff0500728c */ /* 0x000fe2000bf05270 */
[----:B------:R-:W-:Y:S02]  /*15f0*/  IADD3 R24, PT, PT, R24, 0x8, RZ ;  /* 0x0000000818187810 */ /* 0x000fe40007ffe0ff */
        /* <DEDUP_REMOVED lines=25> */
[----:B------:R-:W-:Y:S02]  /*1790*/  IADD3 R20, P2, PT, R20, 0x20, RZ ;  /* 0x0000002014147810 */ /* 0x000fe40007f5e0ff */
[----:B------:R-:W-:-:S03]  /*17a0*/  IADD3 R25, P1, PT, R22, 0x20, RZ ;  /* 0x0000002016197810 */ /* 0x000fc60007f3e0ff */
[----:B------:R-:W-:Y:S01]  /*17b0*/  IMAD.X R21, RZ, RZ, R21, P2 ;  /* 0x000000ffff157224 */ /* 0x000fe200010e0615 */
[----:B------:R-:W-:Y:S01]  /*17c0*/  IADD3.X R28, PT, PT, RZ, R23, RZ, P1, !PT ;  /* 0x00000017ff1c7210 */ /* 0x000fe20000ffe4ff */
[----:B------:R-:W-:Y:S08]  /*17d0*/  BRA.U UP0, `(.L_x_2) ;  /* 0xffffffed00b87547 */ /* 0x000ff0000b83ffff */
[----:B------:R-:W-:-:S07]  /*17e0*/  VIADD R24, R24, 0x1 ;  /* 0x0000000118187836 */ /* 0x000fce0000000000 */
.L_x_1:
[----:B------:R-:W-:-:S04]  /*17f0*/  UIADD3 UR5, UPT, UPT, UR6, -UR4, URZ ;  /* 0x8000000406057290 */ /* 0x000fc8000fffe0ff */
[----:B------:R-:W-:-:S09]  /*1800*/  ULOP3.LUT UP0, URZ, UR5, 0x7, URZ, 0xc0, !UPT ;  /* 0x0000000705ff7892 */ /* 0x000fd2000f80c0ff */
[----:B------:R-:W-:Y:S05]  /*1810*/  BRA.U !UP0, `(.L_x_3) ;  /* 0x00000011085c7547 */ /* 0x000fea000b800000 */
[C---:B0-----:R-:W-:Y:S02]  /*1820*/  IADD3 R20, PT, PT, R0.reuse, -0x1, RZ ;  /* 0xffffffff00147810 */ /* 0x041fe40007ffe0ff */
[----:B------:R-:W-:Y:S02]  /*1830*/  LOP3.LUT P1, RZ, R0, 0x3, RZ, 0xc0, !PT ;  /* 0x0000000300ff7812 */ /* 0x000fe4000782c0ff */
[----:B------:R-:W-:-:S13]  /*1840*/  ISETP.GE.U32.AND P2, PT, R20, 0x3, PT ;  /* 0x000000031400780c */ /* 0x000fda0003f46070 */
[----:B------:R-:W-:Y:S05]  /*1850*/  @!P2 BRA `(.L_x_4) ;  /* 0x000000080054a947 */ /* 0x000fea0003800000 */
[----:B------:R-:W-:Y:S01]  /*1860*/  IMAD.IADD R21, R15, 0x1, R24 ;  /* 0x000000010f157824 */ /* 0x000fe200078e0218 */
[----:B------:R-:W-:Y:S01]  /*1870*/  IADD3 R27, PT, PT, R18, R24, RZ ;  /* 0x00000018121b7210 */ /* 0x000fe20007ffe0ff */
[----:B------:R-:W2:Y:S02]  /*1880*/  LDG.E R25, desc[UR8][R2.64] ;  /* 0x0000000802197981 */ /* 0x000ea4000c1e1900 */
[--C-:B------:R-:W-:Y:S02]  /*1890*/  IMAD.WIDE.U32 R20, R21, 0x4, R12.reuse ;  /* 0x0000000415147825 */ /* 0x100fe400078e000c */
[----:B------:R-:W3:Y:S02]  /*18a0*/  LDG.E R22, desc[UR8][R6.64] ;  /* 0x0000000806167981 */ /* 0x000ee4000c1e1900 */
[----:B------:R-:W-:Y:S02]  /*18b0*/  IMAD.WIDE.U32 R26, R27, 0x4, R12 ;  /* 0x000000041b1a7825 */ /* 0x000fe400078e000c */
[----:B------:R-:W2:Y:S04]  /*18c0*/  LDG.E R20, desc[UR8][R20.64] ;  /* 0x0000000814147981 */ /* 0x000ea8000c1e1900 */
[----:B------:R-:W3:Y:S01]  /*18d0*/  LDG.E R23, desc[UR8][R26.64] ;  /* 0x000000081a177981 */ /* 0x000ee2000c1e1900 */
[----:B--2---:R-:W-:-:S04]  /*18e0*/  IMAD R25, R25, R20, RZ ;  /* 0x0000001419197224 */ /* 0x004fc800078e02ff */
[----:B---3--:R-:W-:-:S05]  /*18f0*/  IMAD R22, R22, R23, -R25 ;  /* 0x0000001716167224 */ /* 0x008fca00078e0a19 */
[----:B------:R0:W-:Y:S04]  /*1900*/  STG.E desc[UR8][R26.64], R22 ;  /* 0x000000161a007986 */ /* 0x0001e8000c101908 */
[----:B------:R-:W2:Y:S01]  /*1910*/  LDG.E R25, desc[UR8][R4.64] ;  /* 0x0000000804197981 */ /* 0x000ea2000c1e1900 */
[----:B------:R-:W-:Y:S02]  /*1920*/  IABS R31, R22 ;  /* 0x00000016001f7213 */ /* 0x000fe40000000000 */
[----:B--2---:R-:W-:-:S04]  /*1930*/  IABS R23, R25 ;  /* 0x0000001900177213 */ /* 0x004fc80000000000 */
[----:B------:R-:W1:Y:S08]  /*1940*/  I2F.RP R28, R23 ;  /* 0x00000017001c7306 */ /* 0x000e700000209400 */
[----:B-1----:R-:W1:Y:S02]  /*1950*/  MUFU.RCP R28, R28 ;  /* 0x0000001c001c7308 */ /* 0x002e640000001000 */
[----:B-1----:R-:W-:-:S06]  /*1960*/  VIADD R20, R28, 0xffffffe ;  /* 0x0ffffffe1c147836 */ /* 0x002fcc0000000000 */
[----:B------:R1:W2:Y:S02]  /*1970*/  F2I.FTZ.U32.TRUNC.NTZ R21, R20 ;  /* 0x0000001400157305 */ /* 0x0002a4000021f000 */
[----:B-1----:R-:W-:Y:S01]  /*1980*/  HFMA2 R20, -RZ, RZ, 0, 0 ;  /* 0x00000000ff147431 */ /* 0x002fe200000001ff */
[----:B--2---:R-:W-:-:S05]  /*1990*/  IADD3 R30, PT, PT, RZ, -R21, RZ ;  /* 0x80000015ff1e7210 */ /* 0x004fca0007ffe0ff */
[----:B------:R-:W-:Y:S01]  /*19a0*/  IMAD R29, R30, R23, RZ ;  /* 0x000000171e1d7224 */ /* 0x000fe200078e02ff */
[----:B------:R-:W-:Y:S01]  /*19b0*/  IABS R32, R25 ;  /* 0x0000001900207213 */ /* 0x000fe20000000000 */
[----:B------:R-:W-:Y:S02]  /*19c0*/  IMAD.MOV.U32 R30, RZ, RZ, R31 ;  /* 0x000000ffff1e7224 */ /* 0x000fe400078e001f */
[----:B------:R-:W-:-:S04]  /*19d0*/  IMAD.HI.U32 R21, R21, R29, R20 ;  /* 0x0000001d15157227 */ /* 0x000fc800078e0014 */
[----:B------:R-:W-:Y:S02]  /*19e0*/  IMAD.MOV R28, RZ, RZ, -R32 ;  /* 0x000000ffff1c7224 */ /* 0x000fe400078e0a20 */
[----:B------:R-:W-:-:S04]  /*19f0*/  IMAD.HI.U32 R21, R21, R30, RZ ;  /* 0x0000001e15157227 */ /* 0x000fc800078e00ff */
[----:B------:R-:W-:-:S05]  /*1a00*/  IMAD R20, R21, R28, R30 ;  /* 0x0000001c15147224 */ /* 0x000fca00078e021e */
[----:B------:R-:W-:Y:S02]  /*1a10*/  ISETP.GT.U32.AND P3, PT, R23, R20, PT ;  /* 0x000000141700720c */ /* 0x000fe40003f64070 */
[----:B0-----:R-:W-:-:S11]  /*1a20*/  LOP3.LUT R22, R22, R25, RZ, 0x3c, !PT ;  /* 0x0000001916167212 */ /* 0x001fd600078e3cff */
[----:B------:R-:W-:-:S04]  /*1a30*/  @!P3 IADD3 R20, PT, PT, R20, -R23, RZ ;  /* 0x800000171414b210 */ /* 0x000fc80007ffe0ff */
[----:B------:R-:W-:Y:S01]  /*1a40*/  ISETP.GE.U32.AND P4, PT, R20, R23, PT ;  /* 0x000000171400720c */ /* 0x000fe20003f86070 */
[----:B------:R-:W-:Y:S01]  /*1a50*/  @!P3 VIADD R21, R21, 0x1 ;  /* 0x000000011515b836 */ /* 0x000fe20000000000 */
[----:B------:R-:W-:Y:S02]  /*1a60*/  ISETP.GE.AND P2, PT, R22, RZ, PT ;  /* 0x000000ff1600720c */ /* 0x000fe40003f46270 */
[----:B------:R-:W-:Y:S02]  /*1a70*/  ISETP.NE.AND P3, PT, R25, RZ, PT ;  /* 0x000000ff1900720c */ /* 0x000fe40003f65270 */
[----:B------:R-:W-:-:S07]  /*1a80*/  IADD3 R23, P5, PT, R15, R24, RZ ;  /* 0x000000180f177210 */ /* 0x000fce0007fbe0ff */
[----:B------:R-:W-:Y:S01]  /*1a90*/  @P4 IADD3 R21, PT, PT, R21, 0x1, RZ ;  /* 0x0000000115154810 */ /* 0x000fe20007ffe0ff */
[----:B------:R-:W-:Y:S01]  /*1aa0*/  IMAD.X R20, RZ, RZ, RZ, P5 ;  /* 0x000000ffff147224 */ /* 0x000fe200028e06ff */
[C---:B------:R-:W-:Y:S02]  /*1ab0*/  LEA R22, P5, R23.reuse, R12, 0x2 ;  /* 0x0000000c17167211 */ /* 0x040fe400078a10ff */
[----:B------:R-:W-:Y:S02]  /*1ac0*/  MOV R31, R21 ;  /* 0x00000015001f7202 */ /* 0x000fe40000000f00 */
[----:B------:R-:W-:Y:S02]  /*1ad0*/  IADD3 R21, P4, PT, R18, R24, RZ ;  /* 0x0000001812157210 */ /* 0x000fe40007f9e0ff */
[----:B------:R-:W-:Y:S01]  /*1ae0*/  LEA.HI.X R23, R23, R13, R20, 0x2, P5 ;  /* 0x0000000d17177211 */ /* 0x000fe200028f1414 */
[----:B------:R-:W-:Y:S01]  /*1af0*/  @!P2 IMAD.MOV R31, RZ, RZ, -R31 ;  /* 0x000000ffff1fa224 */ /* 0x000fe200078e0a1f */
[----:B------:R-:W-:-:S02]  /*1b00*/  @!P3 LOP3.LUT R31, RZ, R25, RZ, 0x33, !PT ;  /* 0x00000019ff1fb212 */ /* 0x000fc400078e33ff */
[----:B------:R-:W-:Y:S02]  /*1b10*/  IADD3.X R28, PT, PT, RZ, RZ, RZ, P4, !PT ;  /* 0x000000ffff1c7210 */ /* 0x000fe400027fe4ff */
[C---:B------:R-:W-:Y:S01]  /*1b20*/  LEA R20, P2, R21.reuse, R12, 0x2 ;  /* 0x0000000c15147211 */ /* 0x040fe200078410ff */
[----:B------:R0:W-:Y:S03]  /*1b30*/  STG.E desc[UR8][R26.64], R31 ;  /* 0x0000001f1a007986 */ /* 0x0001e6000c101908 */
[----:B------:R-:W-:Y:S01]  /*1b40*/  LEA.HI.X R21, R21, R13, R28, 0x2, P2 ;  /* 0x0000000d15157211 */ /* 0x000fe200010f141c */
        /* <DEDUP_REMOVED lines=9> */
[----:B------:R-:W2:Y:S08]  /*1be0*/  I2F.RP R30, R29 ;  /* 0x0000001d001e7306 */ /* 0x000eb00000209400 */
[----:B--2---:R-:W0:Y:S02]  /*1bf0*/  MUFU.RCP R30, R30 ;  /* 0x0000001e001e7308 */ /* 0x004e240000001000 */
[----:B0-----:R-:W-:-:S06]  /*1c00*/  VIADD R26, R30, 0xffffffe ;  /* 0x0ffffffe1e1a7836 */ /* 0x001fcc0000000000 */
[----:B------:R0:W2:Y:S02]  /*1c10*/  F2I.FTZ.U32.TRUNC.NTZ R27, R26 ;  /* 0x0000001a001b7305 */ /* 0x0000a4000021f000 */
[----:B0-----:R-:W-:Y:S01]  /*1c20*/  IMAD.MOV.U32 R26, RZ, RZ, RZ ;  /* 0x000000ffff1a7224 */ /* 0x001fe200078e00ff */
[----:B--2---:R-:W-:-:S05]  /*1c30*/  IADD3 R32, PT, PT, RZ, -R27, RZ ;  /* 0x8000001bff207210 */ /* 0x004fca0007ffe0ff */
[----:B------:R-:W-:Y:S01]  /*1c40*/  IMAD R31, R32, R29, RZ ;  /* 0x0000001d201f7224 */ /* 0x000fe200078e02ff */
[----:B------:R-:W-:-:S03]  /*1c50*/  IABS R32, R28 ;  /* 0x0000001c00207213 */ /* 0x000fc60000000000 */
[----:B------:R-:W-:Y:S01]  /*1c60*/  IMAD.HI.U32 R27, R27, R31, R26 ;  /* 0x0000001f1b1b7227 */ /* 0x000fe200078e001a */
[----:B------:R-:W-:-:S04]  /*1c70*/  IABS R31, R25 ;  /* 0x00000019001f7213 */ /* 0x000fc80000000000 */
[----:B------:R-:W-:Y:S01]  /*1c80*/  IADD3 R30, PT, PT, RZ, -R31, RZ ;  /* 0x8000001fff1e7210 */ /* 0x000fe20007ffe0ff */
[----:B------:R-:W-:-:S04]  /*1c90*/  IMAD.HI.U32 R27, R27, R32, RZ ;  /* 0x000000201b1b7227 */ /* 0x000fc800078e00ff */
[----:B------:R-:W-:-:S05]  /*1ca0*/  IMAD R26, R27, R30, R32 ;  /* 0x0000001e1b1a7224 */ /* 0x000fca00078e0220 */
[----:B------:R-:W-:Y:S02]  /*1cb0*/  ISETP.GT.U32.AND P3, PT, R29, R26, PT ;  /* 0x0000001a1d00720c */ /* 0x000fe40003f64070 */
[----:B-1----:R-:W-:-:S11]  /*1cc0*/  LOP3.LUT R28, R28, R25, RZ, 0x3c, !PT ;  /* 0x000000191c1c7212 */ /* 0x002fd600078e3cff */
[----:B------:R-:W-:-:S05]  /*1cd0*/  @!P3 IMAD.IADD R26, R26, 0x1, -R29 ;  /* 0x000000011a1ab824 */ /* 0x000fca00078e0a1d */
[----:B------:R-:W-:Y:S02]  /*1ce0*/  ISETP.GE.U32.AND P2, PT, R26, R29, PT ;  /* 0x0000001d1a00720c */ /* 0x000fe40003f46070 */
[----:B------:R-:W-:Y:S02]  /*1cf0*/  ISETP.GE.AND P4, PT, R28, RZ, PT ;  /* 0x000000ff1c00720c */ /* 0x000fe40003f86270 */
[----:B------:R-:W-:Y:S02]  /*1d00*/  @!P3 IADD3 R27, PT, PT, R27, 0x1, RZ ;  /* 0x000000011b1bb810 */ /* 0x000fe40007ffe0ff */
[----:B------:R-:W-:-:S07]  /*1d10*/  ISETP.NE.AND P3, PT, R25, RZ, PT ;  /* 0x000000ff1900720c */ /* 0x000fce0003f65270 */
[----:B------:R-:W-:-:S05]  /*1d20*/  @P2 VIADD R27, R27, 0x1 ;  /* 0x000000011b1b2836 */ /* 0x000fca0000000000 */
[----:B------:R-:W-:Y:S02]  /*1d30*/  @!P4 IADD3 R27, PT, PT, -R27, RZ, RZ ;  /* 0x000000ff1b1bc210 */ /* 0x000fe40007ffe1ff */
        /* <DEDUP_REMOVED lines=13> */
[----:B--2---:R-:W-:-:S06]  /*1e10*/  VIADD R26, R30, 0xffffffe ;  /* 0x0ffffffe1e1a7836 */ /* 0x004fcc0000000000 */
[----:B0-----:R0:W2:Y:S02]  /*1e20*/  F2I.FTZ.U32.TRUNC.NTZ R27, R26 ;  /* 0x0000001a001b7305 */ /* 0x0010a4000021f000 */
        /* <DEDUP_REMOVED lines=13> */
[----:B------:R-:W-:Y:S02]  /*1f00*/  @!P3 IADD3 R27, PT, PT, R27, 0x1, RZ ;  /* 0x000000011b1bb810 */ /* 0x000fe40007ffe0ff */
[----:B------:R-:W-:Y:S02]  /*1f10*/  ISETP.GE.AND P4, PT, R28, RZ, PT ;  /* 0x000000ff1c00720c */ /* 0x000fe40003f86270 */
[----:B------:R-:W-:-:S07]  /*1f20*/  ISETP.NE.AND P3, PT, R25, RZ, PT ;  /* 0x000000ff1900720c */ /* 0x000fce0003f65270 */
[----:B------:R-:W-:-:S05]  /*1f30*/  @P2 VIADD R27, R27, 0x1 ;  /* 0x000000011b1b2836 */ /* 0x000fca0000000000 */
[----:B------:R-:W-:-:S05]  /*1f40*/  MOV R29, R27 ;  /* 0x0000001b001d7202 */ /* 0x000fca0000000f00 */
        /* <DEDUP_REMOVED lines=11> */
[----:B------:R-:W-:Y:S01]  /*2000*/  IABS R31, R26 ;  /* 0x0000001a001f7213 */ /* 0x000fe20000000000 */
[----:B------:R-:W-:Y:S01]  /*2010*/  VIADD R24, R24, 0x4 ;  /* 0x0000000418187836 */ /* 0x000fe20000000000 */
[----:B--2---:R-:W-:-:S04]  /*2020*/  IABS R27, R25 ;  /* 0x00000019001b7213 */ /* 0x004fc80000000000 */
[----:B------:R-:W2:Y:S08]  /*2030*/  I2F.RP R28, R27 ;  /* 0x0000001b001c7306 */ /* 0x000eb00000209400 */
[----:B--2---:R-:W2:Y:S02]  /*2040*/  MUFU.RCP R28, R28 ;  /* 0x0000001c001c7308 */ /* 0x004ea40000001000 */
[----:B--2---:R-:W-:-:S06]  /*2050*/  IADD3 R22, PT, PT, R28, 0xffffffe, RZ ;  /* 0x0ffffffe1c167810 */ /* 0x004fcc0007ffe0ff */
[----:B------:R2:W3:Y:S01]  /*2060*/  F2I.FTZ.U32.TRUNC.NTZ R23, R22 ;  /* 0x0000001600177305 */ /* 0x0004e2000021f000 */
[----:B------:R-:W-:Y:S01]  /*2070*/  IABS R32, R25 ;  /* 0x0000001900207213 */ /* 0x000fe20000000000 */
[----:B--2---:R-:W-:Y:S02]  /*2080*/  IMAD.MOV.U32 R22, RZ, RZ, RZ ;  /* 0x000000ffff167224 */ /* 0x004fe400078e00ff */
[----:B---3--:R-:W-:-:S04]  /*2090*/  IMAD.MOV R30, RZ, RZ, -R23 ;  /* 0x000000ffff1e7224 */ /* 0x008fc800078e0a17 */
[----:B0-----:R-:W-:Y:S01]  /*20a0*/  IMAD R29, R30, R27, RZ ;  /* 0x0000001b1e1d7224 */ /* 0x001fe200078e02ff */
[----:B------:R-:W-:-:S03]  /*20b0*/  MOV R30, R31 ;  /* 0x0000001f001e7202 */ /* 0x000fc60000000f00 */
[----:B------:R-:W-:Y:S01]  /*20c0*/  IMAD.HI.U32 R23, R23, R29, R22 ;  /* 0x0000001d17177227 */ /* 0x000fe200078e0016 */
[----:B------:R-:W-:-:S05]  /*20d0*/  IADD3 R28, PT, PT, RZ, -R32, RZ ;  /* 0x80000020ff1c7210 */ /* 0x000fca0007ffe0ff */
        /* <DEDUP_REMOVED lines=11> */
[----:B------:R-:W-:-:S05]  /*2190*/  @!P3 LOP3.LUT R23, RZ, R25, RZ, 0x33, !PT ;  /* 0x00000019ff17b212 */ /* 0x000fca00078e33ff */
[----:B------:R0:W-:Y:S02]  /*21a0*/  STG.E desc[UR8][R20.64+0xc], R23 ;  /* 0x00000c1714007986 */ /* 0x0001e4000c101908 */
.L_x_4:
[----:B------:R-:W-:Y:S05]  /*21b0*/  @!P1 BRA `(.L_x_3) ;  /* 0x0000000400f49947 */ /* 0x000fea0003800000 */
[C---:B0-----:R-:W-:Y:S02]  /*21c0*/  LOP3.LUT R20, R14.reuse, 0x3, RZ, 0xc0, !PT ;  /* 0x000000030e147812 */ /* 0x041fe400078ec0ff */
[----:B------:R-:W-:Y:S02]  /*21d0*/  LOP3.LUT R21, R14, 0x1, RZ, 0xc0, !PT ;  /* 0x000000010e157812 */ /* 0x000fe400078ec0ff */
[----:B------:R-:W-:Y:S02]  /*21e0*/  ISETP.NE.AND P2, PT, R20, 0x1, PT ;  /* 0x000000011400780c */ /* 0x000fe40003f45270 */
[----:B------:R-:W-:-:S11]  /*21f0*/  ISETP.NE.U32.AND P1, PT, R21, 0x1, PT ;  /* 0x000000011500780c */ /* 0x000fd60003f25070 */
[----:B------:R-:W-:Y:S05]  /*2200*/  @!P2 BRA `(.L_x_5) ;  /* 0x000000040048a947 */ /* 0x000fea0003800000 */
[----:B------:R-:W-:Y:S01]  /*2210*/  IADD3 R23, PT, PT, R15, R24, RZ ;  /* 0x000000180f177210 */ /* 0x000fe20007ffe0ff */
[----:B------:R-:W-:Y:S01]  /*2220*/  IMAD.IADD R21, R18, 0x1, R24 ;  /* 0x0000000112157824 */ /* 0x000fe200078e0218 */
[----:B------:R-:W2:Y:S03]  /*2230*/  LDG.E R27, desc[UR8][R2.64] ;  /* 0x00000008021b7981 */ /* 0x000ea6000c1e1900 */
[--C-:B------:R-:W-:Y:S01]  /*2240*/  IMAD.WIDE.U32 R22, R23, 0x4, R12.reuse ;  /* 0x0000000417167825 */ /* 0x100fe200078e000c */
[----:B------:R-:W3:Y:S03]  /*2250*/  LDG.E R26, desc[UR8][R6.64] ;  /* 0x00000008061a7981 */ /* 0x000ee6000c1e1900 */
        /* <DEDUP_REMOVED lines=16> */
[----:B------:R-:W-:Y:S01]  /*2360*/  IMAD R29, R30, R27, RZ ;  /* 0x0000001b1e1d7224 */ /* 0x000fe200078e02ff */
[----:B------:R-:W-:-:S03]  /*2370*/  MOV R30, R31 ;  /* 0x0000001f001e7202 */ /* 0x000fc60000000f00 */
[----:B------:R-:W-:Y:S01]  /*2380*/  IMAD.HI.U32 R23, R23, R29, R22 ;  /* 0x0000001d17177227 */ /* 0x000fe200078e0016 */
[----:B------:R-:W-:-:S05]  /*2390*/  IADD3 R28, PT, PT, RZ, -R32, RZ ;  /* 0x80000020ff1c7210 */ /* 0x000fca0007ffe0ff */
[----:B------:R-:W-:-:S04]  /*23a0*/  IMAD.HI.U32 R23, R23, R30, RZ ;  /* 0x0000001e17177227 */ /* 0x000fc800078e00ff */
[----:B------:R-:W-:-:S05]  /*23b0*/  IMAD R22, R23, R28, R30 ;  /* 0x0000001c17167224 */ /* 0x000fca00078e021e */
[----:B------:R-:W-:Y:S02]  /*23c0*/  ISETP.GT.U32.AND P3, PT, R27, R22, PT ;  /* 0x000000161b00720c */ /* 0x000fe40003f64070 */
[----:B0-----:R-:W-:-:S11]  /*23d0*/  LOP3.LUT R26, R26, R25, RZ, 0x3c, !PT ;  /* 0x000000191a1a7212 */ /* 0x001fd600078e3cff */
[----:B------:R-:W-:-:S05]  /*23e0*/  @!P3 IMAD.IADD R22, R22, 0x1, -R27 ;  /* 0x000000011616b824 */ /* 0x000fca00078e0a1b */
[----:B------:R-:W-:Y:S02]  /*23f0*/  ISETP.GE.U32.AND P4, PT, R22, R27, PT ;  /* 0x0000001b1600720c */ /* 0x000fe40003f86070 */
[----:B------:R-:W-:Y:S02]  /*2400*/  @!P3 IADD3 R23, PT, PT, R23, 0x1, RZ ;  /* 0x000000011717b810 */ /* 0x000fe40007ffe0ff */
[----:B------:R-:W-:Y:S02]  /*2410*/  ISETP.GE.AND P2, PT, R26, RZ, PT ;  /* 0x000000ff1a00720c */ /* 0x000fe40003f46270 */
[----:B------:R-:W-:Y:S02]  /*2420*/  ISETP.NE.AND P3, PT, R25, RZ, PT ;  /* 0x000000ff1900720c */ /* 0x000fe40003f65270 */
[----:B------:R-:W-:-:S05]  /*2430*/  IADD3 R27, P5, PT, R15, R24, RZ ;  /* 0x000000180f1b7210 */ /* 0x000fca0007fbe0ff */
[----:B------:R-:W-:Y:S01]  /*2440*/  @P4 VIADD R23, R23, 0x1 ;  /* 0x0000000117174836 */ /* 0x000fe20000000000 */
[----:B------:R-:W-:-:S03]  /*2450*/  IADD3.X R22, PT, PT, RZ, RZ, RZ, P5, !PT ;  /* 0x000000ffff167210 */ /* 0x000fc60002ffe4ff */
[----:B------:R-:W-:Y:S01]  /*2460*/  IMAD.MOV.U32 R31, RZ, RZ, R23 ;  /* 0x000000ffff1f7224 */ /* 0x000fe200078e0017 */
[----:B------:R-:W-:Y:S02]  /*2470*/  IADD3 R23, P4, PT, R18, R24, RZ ;  /* 0x0000001812177210 */ /* 0x000fe40007f9e0ff */
[-C--:B------:R-:W-:Y:S02]  /*2480*/  LEA R26, P5, R27, R12.reuse, 0x2 ;  /* 0x0000000c1b1a7211 */ /* 0x080fe400078a10ff */
[----:B------:R-:W-:Y:S01]  /*2490*/  @!P2 IADD3 R31, PT, PT, -R31, RZ, RZ ;  /* 0x000000ff1f1fa210 */ /* 0x000fe20007ffe1ff */
[----:B------:R-:W-:Y:S01]  /*24a0*/  IMAD.X R28, RZ, RZ, RZ, P4 ;  /* 0x000000ffff1c7224 */ /* 0x000fe200020e06ff */
[----:B------:R-:W-:Y:S02]  /*24b0*/  LEA.HI.X R27, R27, R13, R22, 0x2, P5 ;  /* 0x0000000d1b1b7211 */ /* 0x000fe400028f1416 */
[----:B------:R-:W-:Y:S02]  /*24c0*/  @!P3 LOP3.LUT R31, RZ, R25, RZ, 0x33, !PT ;  /* 0x00000019ff1fb212 */ /* 0x000fe400078e33ff */
[----:B------:R-:W-:-:S03]  /*24d0*/  LEA R22, P2, R23, R12, 0x2 ;  /* 0x0000000c17167211 */ /* 0x000fc600078410ff */
[----:B------:R0:W-:Y:S01]  /*24e0*/  STG.E desc[UR8][R20.64], R31 ;  /* 0x0000001f14007986 */ /* 0x0001e2000c101908 */
[----:B------:R-:W-:-:S03]  /*24f0*/  LEA.HI.X R23, R23, R13, R28, 0x2, P2 ;  /* 0x0000000d17177211 */ /* 0x000fc600010f141c */
[----:B------:R-:W2:Y:S04]  /*2500*/  LDG.E R26, desc[UR8][R26.64+0x4] ;  /* 0x000004081a1a7981 */ /* 0x000ea8000c1e1900 */
[----:B------:R-:W2:Y:S04]  /*2510*/  LDG.E R29, desc[UR8][R2.64] ;  /* 0x00000008021d7981 */ /* 0x000ea8000c1e1900 */
[----:B------:R-:W3:Y:S04]  /*2520*/  LDG.E R28, desc[UR8][R6.64] ;  /* 0x00000008061c7981 */ /* 0x000ee8000c1e1900 */
[----:B------:R-:W3:Y:S01]  /*2530*/  LDG.E R25, desc[UR8][R22.64+0x4] ;  /* 0x0000040816197981 */ /* 0x000ee2000c1e1900 */
[----:B--2---:R-:W-:-:S04]  /*2540*/  IMAD R29, R29, R26, RZ ;  /* 0x0000001a1d1d7224 */ /* 0x004fc800078e02ff */
[----:B---3--:R-:W-:-:S05]  /*2550*/  IMAD R28, R28, R25, -R29 ;  /* 0x000000191c1c7224 */ /* 0x008fca00078e0a1d */
[----:B------:R1:W-:Y:S04]  /*2560*/  STG.E desc[UR8][R22.64+0x4], R28 ;  /* 0x0000041c16007986 */ /* 0x0003e8000c101908 */
[----:B------:R-:W2:Y:S01]  /*2570*/  LDG.E R25, desc[UR8][R4.64] ;  /* 0x0000000804197981 */ /* 0x000ea2000c1e1900 */
[----:B0-----:R-:W-:Y:S01]  /*2580*/  IABS R31, R28 ;  /* 0x0000001c001f7213 */ /* 0x001fe20000000000 */
[----:B------:R-:W-:Y:S01]  /*2590*/  VIADD R24, R24, 0x2 ;  /* 0x0000000218187836 */ /* 0x000fe20000000000 */
[----:B--2---:R-:W-:-:S04]  /*25a0*/  IABS R29, R25 ;  /* 0x00000019001d7213 */ /* 0x004fc80000000000 */
[----:B------:R-:W0:Y:S08]  /*25b0*/  I2F.RP R30, R29 ;  /* 0x0000001d001e7306 */ /* 0x000e300000209400 */
[----:B0-----:R-:W0:Y:S02]  /*25c0*/  MUFU.RCP R30, R30 ;  /* 0x0000001e001e7308 */ /* 0x001e240000001000 */
[----:B0-----:R-:W-:-:S06]  /*25d0*/  IADD3 R20, PT, PT, R30, 0xffffffe, RZ ;  /* 0x0ffffffe1e147810 */ /* 0x001fcc0007ffe0ff */
[----:B------:R0:W2:Y:S01]  /*25e0*/  F2I.FTZ.U32.TRUNC.NTZ R21, R20 ;  /* 0x0000001400157305 */ /* 0x0000a2000021f000 */
[----:B------:R-:W-:Y:S01]  /*25f0*/  IABS R32, R25 ;  /* 0x0000001900207213 */ /* 0x000fe20000000000 */
[----:B0-----:R-:W-:Y:S02]  /*2600*/  IMAD.MOV.U32 R20, RZ, RZ, RZ ;  /* 0x000000ffff147224 */ /* 0x001fe400078e00ff */
        /* <DEDUP_REMOVED lines=18> */
.L_x_5:
[----:B------:R-:W-:Y:S05]  /*2730*/  @P1 BRA `(.L_x_3) ;  /* 0x0000000000941947 */ /* 0x000fea0003800000 */
[----:B0-----:R-:W-:Y:S01]  /*2740*/  IADD3 R23, PT, PT, R15, R24, RZ ;  /* 0x000000180f177210 */ /* 0x001fe20007ffe0ff */
[----:B------:R-:W-:Y:S01]  /*2750*/  IMAD.IADD R21, R18, 0x1, R24 ;  /* 0x0000000112157824 */ /* 0x000fe200078e0218 */
[----:B------:R-:W2:Y:S03]  /*2760*/  LDG.E R25, desc[UR8][R6.64] ;  /* 0x0000000806197981 */ /* 0x000ea6000c1e1900 */
[--C-:B------:R-:W-:Y:S01]  /*2770*/  IMAD.WIDE.U32 R22, R23, 0x4, R12.reuse ;  /* 0x0000000417167825 */ /* 0x100fe200078e000c */
[----:B------:R-:W3:Y:S03]  /*2780*/  LDG.E R24, desc[UR8][R2.64] ;  /* 0x0000000802187981 */ /* 0x000ee6000c1e1900 */
[----:B------:R-:W-:Y:S02]  /*2790*/  IMAD.WIDE.U32 R20, R21, 0x4, R12 ;  /* 0x0000000415147825 */ /* 0x000fe400078e000c */
[----:B------:R-:W3:Y:S04]  /*27a0*/  LDG.E R23, desc[UR8][R22.64] ;  /* 0x0000000816177981 */ /* 0x000ee8000c1e1900 */
[----:B------:R-:W2:Y:S01]  /*27b0*/  LDG.E R18, desc[UR8][R20.64] ;  /* 0x0000000814127981 */ /* 0x000ea2000c1e1900 */
[----:B---3--:R-:W-:-:S04]  /*27c0*/  IMAD R24, R24, R23, RZ ;  /* 0x0000001718187224 */ /* 0x008fc800078e02ff */
[----:B--2---:R-:W-:-:S05]  /*27d0*/  IMAD R25, R25, R18, -R24 ;  /* 0x0000001219197224 */ /* 0x004fca00078e0a18 */
[----:B------:R0:W-:Y:S04]  /*27e0*/  STG.E desc[UR8][R20.64], R25 ;  /* 0x0000001914007986 */ /* 0x0001e8000c101908 */
[----:B------:R-:W2:Y:S01]  /*27f0*/  LDG.E R18, desc[UR8][R4.64] ;  /* 0x0000000804127981 */ /* 0x000ea2000c1e1900 */
[----:B------:R-:W-:Y:S02]  /*2800*/  IABS R28, R25 ;  /* 0x00000019001c7213 */ /* 0x000fe40000000000 */
        /* <DEDUP_REMOVED lines=8> */
[----:B------:R-:W-:-:S03]  /*2890*/  IABS R29, R18 ;  /* 0x00000012001d7213 */ /* 0x000fc60000000000 */
        /* <DEDUP_REMOVED lines=14> */
[----:B------:R1:W-:Y:S02]  /*2980*/  STG.E desc[UR8][R20.64], R23 ;  /* 0x0000001714007986 */ /* 0x0003e4000c101908 */
.L_x_3:
[----:B------:R2:W-:Y:S01]  /*2990*/  STG.E desc[UR8][R2.64], RZ ;  /* 0x000000ff02007986 */ /* 0x0005e2000c101908 */
[----:B------:R-:W-:Y:S05]  /*29a0*/  @P0 BRA `(.L_x_6) ;  /* 0xffffffd8004c0947 */ /* 0x000fea000383ffff */
[----:B------:R-:W-:Y:S05]  /*29b0*/  BRA `(.L_x_7) ;  /* 0x00000008008c7947 */ /* 0x000fea0003800000 */
.L_x_0:
[----:B------:R-:W-:-:S07]  /*29c0*/  MOV R3, 0x1 ;  /* 0x0000000100037802 */ /* 0x000fce0000000f00 */
.L_x_12:
[----:B0-----:R-:W0:Y:S01]  /*29d0*/  LDCU UR7, c[0x0][0x394] ;  /* 0x00007280ff0777ac */ /* 0x001e220008000800 */
[----:B--23--:R-:W-:Y:S01]  /*29e0*/  IMAD.U32 R23, RZ, RZ, UR4 ;  /* 0x00000004ff177e24 */ /* 0x00cfe2000f8e00ff */
[----:B------:R-:W2:Y:S01]  /*29f0*/  LDG.E R2, desc[UR8][R6.64] ;  /* 0x0000000806027981 */ /* 0x000ea2000c1e1900 */
[--C-:B------:R-:W-:Y:S01]  /*2a00*/  IMAD.WIDE.U32 R20, R3, 0x4, R8.reuse ;  /* 0x0000000403147825 */ /* 0x100fe200078e0008 */
[----:B-1----:R-:W1:Y:S03]  /*2a10*/  LDCU UR5, c[0x0][0x394] ;  /* 0x00007280ff0577ac */ /* 0x002e660008000800 */
[----:B------:R-:W-:Y:S01]  /*2a20*/  IMAD.WIDE.U32 R22, R23, 0x4, R8 ;  /* 0x0000000417167825 */ /* 0x000fe200078e0008 */
[----:B------:R-:W2:Y:S05]  /*2a30*/  LDG.E R25, desc[UR8][R20.64] ;  /* 0x0000000814197981 */ /* 0x000eaa000c1e1900 */
[----:B------:R-:W3:Y:S01]  /*2a40*/  LDG.E R23, desc[UR8][R22.64] ;  /* 0x0000000816177981 */ /* 0x000ee2000c1e1900 */
[----:B0---4-:R-:W-:-:S04]  /*2a50*/  IMAD R5, R3, UR7, RZ ;  /* 0x0000000703057c24 */ /* 0x011fc8000f8e02ff */
[----:B------:R-:W-:-:S05]  /*2a60*/  IMAD.WIDE.U32 R18, R5, 0x4, R12 ;  /* 0x0000000405127825 */ /* 0x000fca00078e000c */
[----:B------:R-:W3:Y:S01]  /*2a70*/  LDG.E R4, desc[UR8][R18.64] ;  /* 0x0000000812047981 */ /* 0x000ee2000c1e1900 */
[----:B-1----:R-:W-:-:S04]  /*2a80*/  UIADD3 UR5, UPT, UPT, -UR4, -0x2, UR5 ;  /* 0xfffffffe04057890 */ /* 0x002fc8000fffe105 */
[----:B------:R-:W-:Y:S02]  /*2a90*/  UISETP.GE.U32.AND UP1, UPT, UR5, 0x7, UPT ;  /* 0x000000070500788c */ /* 0x000fe4000bf26070 */
[----:B------:R-:W-:Y:S02]  /*2aa0*/  UIADD3 UR10, UPT, UPT, UR4, 0x1, URZ ;  /* 0x00000001040a7890 */ /* 0x000fe4000fffe0ff */
[----:B------:R-:W-:Y:S01]  /*2ab0*/  ULOP3.LUT UP0, URZ, UR6, 0x7, URZ, 0xc0, !UPT ;  /* 0x0000000706ff7892 */ /* 0x000fe2000f80c0ff */
[----:B---3--:R-:W-:-:S04]  /*2ac0*/  IMAD R4, R4, R23, RZ ;  /* 0x0000001704047224 */ /* 0x008fc800078e02ff */
[----:B--2---:R-:W-:-:S05]  /*2ad0*/  IMAD R25, R2, R25, -R4 ;  /* 0x0000001902197224 */ /* 0x004fca00078e0a04 */
[----:B------:R0:W-:Y:S01]  /*2ae0*/  STG.E desc[UR8][R20.64], R25 ;  /* 0x0000001914007986 */ /* 0x0001e2000c101908 */
[----:B------:R-:W-:Y:S01]  /*2af0*/  MOV R2, UR10 ;  /* 0x0000000a00027c02 */ /* 0x000fe20008000f00 */
[----:B------:R-:W-:Y:S06]  /*2b00*/  BRA.U !UP1, `(.L_x_8) ;  /* 0x0000000109f47547 */ /* 0x000fec000b800000 */
[----:B------:R1:W5:Y:S01]  /*2b10*/  LDG.E R4, desc[UR8][R18.64] ;  /* 0x0000000812047981 */ /* 0x000362000c1e1900 */
[----:B------:R-:W-:Y:S01]  /*2b20*/  IMAD.U32 R2, RZ, RZ, UR10 ;  /* 0x0000000aff027e24 */ /* 0x000fe2000f8e00ff */
[----:B------:R-:W-:-:S06]  /*2b30*/  UMOV UR5, URZ ;  /* 0x000000ff00057c82 */ /* 0x000fcc0008000000 */
.L_x_9:
[----:B0-----:R-:W-:Y:S01]  /*2b40*/  IADD3 R21, PT, PT, R15, R2, RZ ;  /* 0x000000020f157210 */ /* 0x001fe20007ffe0ff */
[----:B--2---:R-:W-:Y:S01]  /*2b50*/  IMAD.IADD R23, R5, 0x1, R2 ;  /* 0x0000000105177824 */ /* 0x004fe200078e0202 */
[----:B------:R-:W2:Y:S03]  /*2b60*/  LDG.E R24, desc[UR8][R6.64] ;  /* 0x0000000806187981 */ /* 0x000ea6000c1e1900 */
[----:B------:R-:W-:-:S04]  /*2b70*/  IMAD.WIDE.U32 R20, R21, 0x4, R12 ;  /* 0x0000000415147825 */ /* 0x000fc800078e000c */
[----:B------:R-:W-:Y:S01]  /*2b80*/  IMAD.WIDE.U32 R22, R23, 0x4, R12 ;  /* 0x0000000417167825 */ /* 0x000fe200078e000c */
[----:B------:R-:W3:Y:S04]  /*2b90*/  LDG.E R27, desc[UR8][R20.64] ;  /* 0x00000008141b7981 */ /* 0x000ee8000c1e1900 */
[----:B------:R-:W2:Y:S01]  /*2ba0*/  LDG.E R25, desc[UR8][R22.64] ;  /* 0x0000000816197981 */ /* 0x000ea2000c1e1900 */
[----:B---3-5:R-:W-:-:S04]  /*2bb0*/  IMAD R27, R4, R27, RZ ;  /* 0x0000001b041b7224 */ /* 0x028fc800078e02ff */
[----:B--2---:R-:W-:Y:S02]  /*2bc0*/  IMAD R27, R24, R25, -R27 ;  /* 0x00000019181b7224 */ /* 0x004fe400078e0a1b */
[----:B------:R-:W-:-:S03]  /*2bd0*/  IMAD.WIDE.U32 R24, R2, 0x4, R18 ;  /* 0x0000000402187825 */ /* 0x000fc600078e0012 */
[----:B------:R0:W-:Y:S04]  /*2be0*/  STG.E desc[UR8][R22.64], R27 ;  /* 0x0000001b16007986 */ /* 0x0001e8000c101908 */
[----:B------:R-:W2:Y:S04]  /*2bf0*/  LDG.E R31, desc[UR8][R20.64+0x4] ;  /* 0x00000408141f7981 */ /* 0x000ea8000c1e1900 */
[----:B------:R-:W3:Y:S04]  /*2c00*/  LDG.E R26, desc[UR8][R6.64] ;  /* 0x00000008061a7981 */ /* 0x000ee8000c1e1900 */
[----:B------:R-:W3:Y:S04]  /*2c10*/  LDG.E R29, desc[UR8][R24.64+0x4] ;  /* 0x00000408181d7981 */ /* 0x000ee8000c1e1900 */
[----:B0-----:R-:W4:Y:S01]  /*2c20*/  LDG.E R23, desc[UR8][R24.64+0xc] ;  /* 0x00000c0818177981 */ /* 0x001f22000c1e1900 */
[----:B--2---:R-:W-:-:S04]  /*2c30*/  IMAD R31, R4, R31, RZ ;  /* 0x0000001f041f7224 */ /* 0x004fc800078e02ff */
[----:B---3--:R-:W-:Y:S02]  /*2c40*/  IMAD R29, R26, R29, -R31 ;  /* 0x0000001d1a1d7224 */ /* 0x008fe400078e0a1f */
[----:B------:R-:W2:Y:S04]  /*2c50*/  LDG.E R31, desc[UR8][R24.64+0x8] ;  /* 0x00000808181f7981 */ /* 0x000ea8000c1e1900 */
[----:B------:R0:W-:Y:S04]  /*2c60*/  STG.E desc[UR8][R24.64+0x4], R29 ;  /* 0x0000041d18007986 */ /* 0x0001e8000c101908 */
[----:B------:R-:W3:Y:S04]  /*2c70*/  LDG.E R33, desc[UR8][R20.64+0x8] ;  /* 0x0000080814217981 */ /* 0x000ee8000c1e1900 */
[----:B------:R-:W2:Y:S01]  /*2c80*/  LDG.E R26, desc[UR8][R6.64] ;  /* 0x00000008061a7981 */ /* 0x000ea2000c1e1900 */
[----:B---3--:R-:W-:-:S04]  /*2c90*/  IMAD R33, R4, R33, RZ ;  /* 0x0000002104217224 */ /* 0x008fc800078e02ff */
[----:B--2---:R-:W-:-:S05]  /*2ca0*/  IMAD R31, R26, R31, -R33 ;  /* 0x0000001f1a1f7224 */ /* 0x004fca00078e0a21 */
[----:B------:R-:W-:Y:S04]  /*2cb0*/  STG.E desc[UR8][R24.64+0x8], R31 ;  /* 0x0000081f18007986 */ /* 0x000fe8000c101908 */
[----:B------:R-:W2:Y:S04]  /*2cc0*/  LDG.E R27, desc[UR8][R20.64+0xc] ;  /* 0x00000c08141b7981 */ /* 0x000ea8000c1e1900 */
[----:B------:R-:W4:Y:S01]  /*2cd0*/  LDG.E R22, desc[UR8][R6.64] ;  /* 0x0000000806167981 */ /* 0x000f22000c1e1900 */
[----:B--2---:R-:W-:-:S04]  /*2ce0*/  IMAD R27, R4, R27, RZ ;  /* 0x0000001b041b7224 */ /* 0x004fc800078e02ff */
[----:B----4-:R-:W-:Y:S02]  /*2cf0*/  IMAD R23, R22, R23, -R27 ;  /* 0x0000001716177224 */ /* 0x010fe400078e0a1b */
[----:B------:R-:W2:Y:S04]  /*2d00*/  LDG.E R27, desc[UR8][R24.64+0x10] ;  /* 0x00001008181b7981 */ /* 0x000ea8000c1e1900 */
[----:B------:R3:W-:Y:S04]  /*2d10*/  STG.E desc[UR8][R24.64+0xc], R23 ;  /* 0x00000c1718007986 */ /* 0x0007e8000c101908 */
[----:B0-----:R-:W4:Y:S04]  /*2d20*/  LDG.E R29, desc[UR8][R20.64+0x10] ;  /* 0x00001008141d7981 */ /* 0x001f28000c1e1900 */
[----:B------:R-:W2:Y:S04]  /*2d30*/  LDG.E R22, desc[UR8][R6.64] ;  /* 0x0000000806167981 */ /* 0x000ea8000c1e1900 */
[----:B---3--:R-:W3:Y:S01]  /*2d40*/  LDG.E R23, desc[UR8][R24.64+0x18] ;  /* 0x0000180818177981 */ /* 0x008ee2000c1e1900 */
[----:B----4-:R-:W-:-:S04]  /*2d50*/  IMAD R29, R4, R29, RZ ;  /* 0x0000001d041d7224 */ /* 0x010fc800078e02ff */
[----:B--2---:R-:W-:Y:S02]  /*2d60*/  IMAD R27, R22, R27, -R29 ;  /* 0x0000001b161b7224 */ /* 0x004fe400078e0a1d */
[----:B------:R-:W2:Y:S04]  /*2d70*/  LDG.E R29, desc[UR8][R24.64+0x14] ;  /* 0x00001408181d7981 */ /* 0x000ea8000c1e1900 */
[----:B------:R0:W-:Y:S04]  /*2d80*/  STG.E desc[UR8][R24.64+0x10], R27 ;  /* 0x0000101b18007986 */ /* 0x0001e8000c101908 */
[----:B------:R-:W4:Y:S04]  /*2d90*/  LDG.E R31, desc[UR8][R20.64+0x14] ;  /* 0x00001408141f7981 */ /* 0x000f28000c1e1900 */
[----:B------:R-:W2:Y:S04]  /*2da0*/  LDG.E R22, desc[UR8][R6.64] ;  /* 0x0000000806167981 */ /* 0x000ea8000c1e1900 */
[----:B0-----:R-:W3:Y:S01]  /*2db0*/  LDG.E R27, desc[UR8][R24.64+0x1c] ;  /* 0x00001c08181b7981 */ /* 0x001ee2000c1e1900 */
[----:B----4-:R-:W-:-:S04]  /*2dc0*/  IMAD R31, R4, R31, RZ ;  /* 0x0000001f041f7224 */ /* 0x010fc800078e02ff */
[----:B--2---:R-:W-:-:S05]  /*2dd0*/  IMAD R29, R22, R29, -R31 ;  /* 0x0000001d161d7224 */ /* 0x004fca00078e0a1f */
[----:B------:R2:W-:Y:S04]  /*2de0*/  STG.E desc[UR8][R24.64+0x14], R29 ;  /* 0x0000141d18007986 */ /* 0x0005e8000c101908 */
[----:B------:R-:W4:Y:S04]  /*2df0*/  LDG.E R31, desc[UR8][R20.64+0x18] ;  /* 0x00001808141f7981 */ /* 0x000f28000c1e1900 */
[----:B------:R-:W3:Y:S01]  /*2e00*/  LDG.E R22, desc[UR8][R6.64] ;  /* 0x0000000806167981 */ /* 0x000ee2000c1e1900 */
[----:B----4-:R-:W-:-:S04]  /*2e10*/  IMAD R31, R4, R31, RZ ;  /* 0x0000001f041f7224 */ /* 0x010fc800078e02ff */
[----:B---3--:R-:W-:-:S05]  /*2e20*/  IMAD R23, R22, R23, -R31 ;  /* 0x0000001716177224 */ /* 0x008fca00078e0a1f */
[----:B------:R2:W-:Y:S04]  /*2e30*/  STG.E desc[UR8][R24.64+0x18], R23 ;  /* 0x0000181718007986 */ /* 0x0005e8000c101908 */
[----:B------:R-:W3:Y:S04]  /*2e40*/  LDG.E R31, desc[UR8][R20.64+0x1c] ;  /* 0x00001c08141f7981 */ /* 0x000ee8000c1e1900 */
[----:B------:R-:W4:Y:S01]  /*2e50*/  LDG.E R22, desc[UR8][R6.64] ;  /* 0x0000000806167981 */ /* 0x000f22000c1e1900 */
[----:B------:R-:W-:Y:S02]  /*2e60*/  ULOP3.LUT UR10, UR6, 0xfffffff8, URZ, 0xc0, !UPT ;  /* 0xfffffff8060a7892 */ /* 0x000fe4000f8ec0ff */
[----:B------:R-:W-:-:S04]  /*2e70*/  UIADD3 UR5, UPT, UPT, UR5, 0x8, URZ ;  /* 0x0000000805057890 */ /* 0x000fc8000fffe0ff */
[----:B------:R-:W-:Y:S01]  /*2e80*/  UISETP.NE.AND UP1, UPT, UR5, UR10, UPT ;  /* 0x0000000a0500728c */ /* 0x000fe2000bf25270 */
[----:B------:R-:W-:Y:S01]  /*2e90*/  IADD3 R2, PT, PT, R2, 0x8, RZ ;  /* 0x0000000802027810 */ /* 0x000fe20007ffe0ff */
[----:B---3--:R-:W-:-:S04]  /*2ea0*/  IMAD R31, R4, R31, RZ ;  /* 0x0000001f041f7224 */ /* 0x008fc800078e02ff */
[----:B----4-:R-:W-:-:S05]  /*2eb0*/  IMAD R27, R22, R27, -R31 ;  /* 0x0000001b161b7224 */ /* 0x010fca00078e0a1f */
[----:B------:R2:W-:Y:S01]  /*2ec0*/  STG.E desc[UR8][R24.64+0x1c], R27 ;  /* 0x00001c1b18007986 */ /* 0x0005e2000c101908 */
[----:B------:R-:W-:Y:S05]  /*2ed0*/  BRA.U UP1, `(.L_x_9) ;  /* 0xfffffffd01187547 */ /* 0x000fea000b83ffff */
.L_x_8:
[----:B------:R-:W-:Y:S05]  /*2ee0*/  BRA.U !UP0, `(.L_x_10) ;  /* 0x0000000508287547 */ /* 0x000fea000b800000 */
[C---:B------:R-:W-:Y:S01]  /*2ef0*/  VIADD R4, R0.reuse, 0xffffffff ;  /* 0xffffffff00047836 */ /* 0x040fe20000000000 */
[----:B------:R-:W-:-:S04]  /*2f00*/  LOP3.LUT P1, RZ, R0, 0x3, RZ, 0xc0, !PT ;  /* 0x0000000300ff7812 */ /* 0x000fc8000782c0ff */
[----:B------:R-:W-:-:S13]  /*2f10*/  ISETP.GE.U32.AND P0, PT, R4, 0x3, PT ;  /* 0x000000030400780c */ /* 0x000fda0003f06070 */
[----:B------:R-:W-:Y:S05]  /*2f20*/  @!P0 BRA `(.L_x_11) ;  /* 0x0000000000848947 */ /* 0x000fea0003800000 */
[----:B-1----:R-:W-:Y:S01]  /*2f30*/  IADD3 R19, PT, PT, R15, R2, RZ ;  /* 0x000000020f137210 */ /* 0x002fe20007ffe0ff */
[----:B--2---:R-:W-:Y:S01]  /*2f40*/  IMAD R23, R3, UR7, RZ ;  /* 0x0000000703177c24 */ /* 0x004fe2000f8e02ff */
[----:B------:R-:W2:Y:S01]  /*2f50*/  LDG.E R24, desc[UR8][R6.64] ;  /* 0x0000000806187981 */ /* 0x000ea2000c1e1900 */
[----:B0-----:R-:W-:Y:S02]  /*2f60*/  IMAD.IADD R21, R5, 0x1, R2 ;  /* 0x0000000105157824 */ /* 0x001fe400078e0202 */
[----:B------:R-:W-:-:S04]  /*2f70*/  IMAD.WIDE.U32 R22, R23, 0x4, R12 ;  /* 0x0000000417167825 */ /* 0x000fc800078e000c */
[--C-:B------:R-:W-:Y:S01]  /*2f80*/  IMAD.WIDE.U32 R18, R19, 0x4, R12.reuse ;  /* 0x0000000413127825 */ /* 0x100fe200078e000c */
[----:B------:R-:W3:Y:S03]  /*2f90*/  LDG.E R4, desc[UR8][R22.64] ;  /* 0x0000000816047981 */ /* 0x000ee6000c1e1900 */
[----:B------:R-:W-:Y:S01]  /*2fa0*/  IMAD.WIDE.U32 R20, R21, 0x4, R12 ;  /* 0x0000000415147825 */ /* 0x000fe200078e000c */
[----:B------:R-:W3:Y:S04]  /*2fb0*/  LDG.E R27, desc[UR8][R18.64] ;  /* 0x00000008121b7981 */ /* 0x000ee8000c1e1900 */
[----:B------:R-:W2:Y:S01]  /*2fc0*/  LDG.E R25, desc[UR8][R20.64] ;  /* 0x0000000814197981 */ /* 0x000ea2000c1e1900 */
[----:B---3--:R-:W-:-:S04]  /*2fd0*/  IMAD R27, R4, R27, RZ ;  /* 0x0000001b041b7224 */ /* 0x008fc800078e02ff */
[----:B--2---:R-:W-:Y:S02]  /*2fe0*/  IMAD R27, R24, R25, -R27 ;  /* 0x00000019181b7224 */ /* 0x004fe400078e0a1b */
[----:B------:R-:W-:-:S03]  /*2ff0*/  IMAD.WIDE.U32 R24, R2, 0x4, R22 ;  /* 0x0000000402187825 */ /* 0x000fc600078e0016 */
[----:B------:R0:W-:Y:S04]  /*3000*/  STG.E desc[UR8][R20.64], R27 ;  /* 0x0000001b14007986 */ /* 0x0001e8000c101908 */
[----:B------:R-:W2:Y:S04]  /*3010*/  LDG.E R31, desc[UR8][R18.64+0x4] ;  /* 0x00000408121f7981 */ /* 0x000ea8000c1e1900 */
[----:B------:R-:W3:Y:S04]  /*3020*/  LDG.E R26, desc[UR8][R6.64] ;  /* 0x00000008061a7981 */ /* 0x000ee8000c1e1900 */
[----:B------:R-:W3:Y:S04]  /*3030*/  LDG.E R29, desc[UR8][R24.64+0x4] ;  /* 0x00000408181d7981 */ /* 0x000ee8000c1e1900 */
[----:B------:R-:W4:Y:S04]  /*3040*/  LDG.E R23, desc[UR8][R24.64+0x8] ;  /* 0x0000080818177981 */ /* 0x000f28000c1e1900 */
[----:B0-----:R-:W5:Y:S01]  /*3050*/  LDG.E R21, desc[UR8][R24.64+0xc] ;  /* 0x00000c0818157981 */ /* 0x001f62000c1e1900 */
[----:B--2---:R-:W-:-:S04]  /*3060*/  IMAD R31, R4, R31, RZ ;  /* 0x0000001f041f7224 */ /* 0x004fc800078e02ff */
[----:B---3--:R-:W-:-:S05]  /*3070*/  IMAD R29, R26, R29, -R31 ;  /* 0x0000001d1a1d7224 */ /* 0x008fca00078e0a1f */
[----:B------:R3:W-:Y:S04]  /*3080*/  STG.E desc[UR8][R24.64+0x4], R29 ;  /* 0x0000041d18007986 */ /* 0x0007e8000c101908 */
[----:B------:R-:W2:Y:S04]  /*3090*/  LDG.E R31, desc[UR8][R18.64+0x8] ;  /* 0x00000808121f7981 */ /* 0x000ea8000c1e1900 */
[----:B------:R-:W4:Y:S01]  /*30a0*/  LDG.E R22, desc[UR8][R6.64] ;  /* 0x0000000806167981 */ /* 0x000f22000c1e1900 */
[----:B--2---:R-:W-:-:S04]  /*30b0*/  IMAD R31, R4, R31, RZ ;  /* 0x0000001f041f7224 */ /* 0x004fc800078e02ff */
[----:B----4-:R-:W-:-:S05]  /*30c0*/  IMAD R23, R22, R23, -R31 ;  /* 0x0000001716177224 */ /* 0x010fca00078e0a1f */
[----:B------:R3:W-:Y:S04]  /*30d0*/  STG.E desc[UR8][R24.64+0x8], R23 ;  /* 0x0000081718007986 */ /* 0x0007e8000c101908 */
[----:B------:R-:W2:Y:S04]  /*30e0*/  LDG.E R27, desc[UR8][R18.64+0xc] ;  /* 0x00000c08121b7981 */ /* 0x000ea8000c1e1900 */
[----:B------:R-:W5:Y:S01]  /*30f0*/  LDG.E R20, desc[UR8][R6.64] ;  /* 0x0000000806147981 */ /* 0x000f62000c1e1900 */
[----:B------:R-:W-:Y:S01]  /*3100*/  IADD3 R2, PT, PT, R2, 0x4, RZ ;  /* 0x0000000402027810 */ /* 0x000fe20007ffe0ff */
[----:B--2---:R-:W-:-:S04]  /*3110*/  IMAD R27, R4, R27, RZ ;  /* 0x0000001b041b7224 */ /* 0x004fc800078e02ff */
[----:B-----5:R-:W-:-:S05]  /*3120*/  IMAD R21, R20, R21, -R27 ;  /* 0x0000001514157224 */ /* 0x020fca00078e0a1b */
[----:B------:R3:W-:Y:S02]  /*3130*/  STG.E desc[UR8][R24.64+0xc], R21 ;  /* 0x00000c1518007986 */ /* 0x0007e4000c101908 */
.L_x_11:
[----:B------:R-:W-:Y:S05]  /*3140*/  @!P1 BRA `(.L_x_10) ;  /* 0x0000000000909947 */ /* 0x000fea0003800000 */
[----:B------:R-:W-:Y:S01]  /*3150*/  LOP3.LUT R4, R14, 0x3, RZ, 0xc0, !PT ;  /* 0x000000030e047812 */ /* 0x000fe200078ec0ff */
[----:B-1----:R-:W-:-:S03]  /*3160*/  IMAD R19, R3, UR7, RZ ;  /* 0x0000000703137c24 */ /* 0x002fc6000f8e02ff */
[----:B------:R-:W-:Y:S01]  /*3170*/  ISETP.NE.AND P1, PT, R4, 0x1, PT ;  /* 0x000000010400780c */ /* 0x000fe20003f25270 */
[----:B------:R-:W-:-:S12]  /*3180*/  IMAD.WIDE.U32 R18, R19, 0x4, R12 ;  /* 0x0000000413127825 */ /* 0x000fd800078e000c */
[----:B0--3--:R-:W-:Y:S01]  /*3190*/  @P1 IMAD.IADD R21, R15, 0x1, R2 ;  /* 0x000000010f151824 */ /* 0x009fe200078e0202 */
[----:B--2---:R-:W-:Y:S01]  /*31a0*/  @P1 IADD3 R23, PT, PT, R5, R2, RZ ;  /* 0x0000000205171210 */ /* 0x004fe20007ffe0ff */
[----:B------:R-:W2:Y:S02]  /*31b0*/  @P1 LDG.E R24, desc[UR8][R18.64] ;  /* 0x0000000812181981 */ /* 0x000ea4000c1e1900 */
[--C-:B------:R-:W-:Y:S02]  /*31c0*/  @P1 IMAD.WIDE.U32 R20, R21, 0x4, R12.reuse ;  /* 0x0000000415141825 */ /* 0x100fe400078e000c */
[----:B------:R-:W3:Y:S02]  /*31d0*/  @P1 LDG.E R4, desc[UR8][R6.64] ;  /* 0x0000000806041981 */ /* 0x000ee4000c1e1900 */
[----:B------:R-:W-:Y:S02]  /*31e0*/  @P1 IMAD.WIDE.U32 R22, R23, 0x4, R12 ;  /* 0x0000000417161825 */ /* 0x000fe400078e000c */
[----:B------:R-:W2:Y:S04]  /*31f0*/  @P1 LDG.E R27, desc[UR8][R20.64] ;  /* 0x00000008141b1981 */ /* 0x000ea8000c1e1900 */
[----:B------:R-:W3:Y:S01]  /*3200*/  @P1 LDG.E R25, desc[UR8][R22.64] ;  /* 0x0000000816191981 */ /* 0x000ee2000c1e1900 */
[----:B--2---:R-:W-:-:S04]  /*3210*/  @P1 IMAD R24, R24, R27, RZ ;  /* 0x0000001b18181224 */ /* 0x004fc800078e02ff */
[----:B---3--:R-:W-:Y:S02]  /*3220*/  @P1 IMAD R27, R4, R25, -R24 ;  /* 0x00000019041b1224 */ /* 0x008fe400078e0a18 */
[----:B------:R-:W-:-:S03]  /*3230*/  @P1 IMAD.WIDE.U32 R24, R2, 0x4, R18 ;  /* 0x0000000402181825 */ /* 0x000fc600078e0012 */
[----:B------:R0:W-:Y:S04]  /*3240*/  @P1 STG.E desc[UR8][R22.64], R27 ;  /* 0x0000001b16001986 */ /* 0x0001e8000c101908 */
[----:B------:R-:W2:Y:S04]  /*3250*/  @P1 LDG.E R31, desc[UR8][R20.64+0x4] ;  /* 0x00000408141f1981 */ /* 0x000ea8000c1e1900 */
[----:B------:R-:W2:Y:S04]  /*3260*/  @P1 LDG.E R26, desc[UR8][R18.64] ;  /* 0x00000008121a1981 */ /* 0x000ea8000c1e1900 */
[----:B------:R-:W3:Y:S04]  /*3270*/  @P1 LDG.E R4, desc[UR8][R6.64] ;  /* 0x0000000806041981 */ /* 0x000ee8000c1e1900 */
[----:B------:R-:W3:Y:S01]  /*3280*/  @P1 LDG.E R29, desc[UR8][R24.64+0x4] ;  /* 0x00000408181d1981 */ /* 0x000ee2000c1e1900 */
[----:B------:R-:W-:Y:S01]  /*3290*/  LOP3.LUT P0, RZ, R14, 0x1, RZ, 0xc0, !PT ;  /* 0x000000010eff7812 */ /* 0x000fe2000780c0ff */
[----:B------:R-:W-:-:S12]  /*32a0*/  @P1 VIADD R2, R2, 0x2 ;  /* 0x0000000202021836 */ /* 0x000fd80000000000 */
[----:B------:R-:W-:Y:S02]  /*32b0*/  @P0 IMAD.IADD R5, R5, 0x1, R2 ;  /* 0x0000000105050824 */ /* 0x000fe400078e0202 */
[----:B--2---:R-:W-:Y:S01]  /*32c0*/  @P1 IMAD R26, R26, R31, RZ ;  /* 0x0000001f1a1a1224 */ /* 0x004fe200078e02ff */
[----:B------:R-:W-:-:S05]  /*32d0*/  @P0 IADD3 R31, PT, PT, R15, R2, RZ ;  /* 0x000000020f1f0210 */ /* 0x000fca0007ffe0ff */
[----:B0-----:R-:W-:-:S04]  /*32e0*/  @P0 IMAD.WIDE.U32 R22, R31, 0x4, R12 ;  /* 0x000000041f160825 */ /* 0x001fc800078e000c */
[----:B---3--:R-:W-:Y:S02]  /*32f0*/  @P1 IMAD R29, R4, R29, -R26 ;  /* 0x0000001d041d1224 */ /* 0x008fe400078e0a1a */
[----:B------:R-:W-:-:S03]  /*3300*/  @P0 IMAD.WIDE.U32 R4, R5, 0x4, R12 ;  /* 0x0000000405040825 */ /* 0x000fc600078e000c */
[----:B------:R4:W-:Y:S04]  /*3310*/  @P1 STG.E desc[UR8][R24.64+0x4], R29 ;  /* 0x0000041d18001986 */ /* 0x0009e8000c101908 */
[----:B------:R-:W2:Y:S04]  /*3320*/  @P0 LDG.E R18, desc[UR8][R18.64] ;  /* 0x0000000812120981 */ /* 0x000ea8000c1e1900 */
[----:B------:R-:W2:Y:S04]  /*3330*/  @P0 LDG.E R23, desc[UR8][R22.64] ;  /* 0x0000000816170981 */ /* 0x000ea8000c1e1900 */
[----:B------:R-:W3:Y:S04]  /*3340*/  @P0 LDG.E R2, desc[UR8][R6.64] ;  /* 0x0000000806020981 */ /* 0x000ee8000c1e1900 */
[----:B------:R-:W3:Y:S01]  /*3350*/  @P0 LDG.E R21, desc[UR8][R4.64] ;  /* 0x0000000804150981 */ /* 0x000ee2000c1e1900 */
[----:B--2---:R-:W-:-:S04]  /*3360*/  @P0 IMAD R20, R18, R23, RZ ;  /* 0x0000001712140224 */ /* 0x004fc800078e02ff */
[----:B---3--:R-:W-:-:S05]  /*3370*/  @P0 IMAD R21, R2, R21, -R20 ;  /* 0x0000001502150224 */ /* 0x008fca00078e0a14 */
[----:B------:R4:W-:Y:S02]  /*3380*/  @P0 STG.E desc[UR8][R4.64], R21 ;  /* 0x0000001504000986 */ /* 0x0009e4000c101908 */
.L_x_10:
[C---:B----4-:R-:W-:Y:S01]  /*3390*/  IMAD R5, R3.reuse, UR7, RZ ;  /* 0x0000000703057c24 */ /* 0x050fe2000f8e02ff */
[----:B------:R-:W-:-:S03]  /*33a0*/  IADD3 R3, PT, PT, R3, 0x1, RZ ;  /* 0x0000000103037810 */ /* 0x000fc60007ffe0ff */
[----:B------:R-:W-:Y:S01]  /*33b0*/  IMAD.WIDE.U32 R4, R5, 0x4, R12 ;  /* 0x0000000405047825 */ /* 0x000fe200078e000c */
[----:B------:R-:W-:-:S04]  /*33c0*/  ISETP.NE.AND P0, PT, R3, UR7, PT ;  /* 0x0000000703007c0c */ /* 0x000fc8000bf05270 */
[----:B------:R4:W-:Y:S09]  /*33d0*/  STG.E desc[UR8][R4.64], RZ ;  /* 0x000000ff04007986 */ /* 0x0009f2000c101908 */
[----:B------:R-:W-:Y:S05]  /*33e0*/  @P0 BRA `(.L_x_12) ;  /* 0xfffffff400780947 */ /* 0x000fea000383ffff */
.L_x_7:
[----:B------:R-:W-:Y:S01]  /*33f0*/  UIADD3 UR4, UPT, UPT, UR4, 0x1, URZ ;  /* 0x0000000104047890 */ /* 0x000fe2000fffe0ff */
[----:B------:R-:W-:Y:S01]  /*3400*/  VIADD R16, R16, 0x1 ;  /* 0x0000000110107836 */ /* 0x000fe20000000000 */
[----:B------:R-:W-:Y:S02]  /*3410*/  IADD3 R17, PT, PT, R17, 0x1, RZ ;  /* 0x0000000111117810 */ /* 0x000fe40007ffe0ff */
[----:B------:R-:W-:-:S09]  /*3420*/  UISETP.NE.AND UP0, UPT, UR4, UR6, UPT ;  /* 0x000000060400728c */ /* 0x000fd2000bf05270 */
[----:B------:R-:W-:Y:S05]  /*3430*/  BRA.U UP0, `(.L_x_13) ;  /* 0xffffffcd005c7547 */ /* 0x000fea000b83ffff */
[----:B------:R-:W-:Y:S05]  /*3440*/  EXIT ;  /* 0x000000000000794d */ /* 0x000fea0003800000 */
.L_x_14:
[----:B------:R-:W-:-:S00]  /*3450*/  BRA `(.L_x_14) ;  /* 0xfffffffc00fc7947 */ /* 0x000fc0000383ffff */
[----:B------:R-:W-:-:S00]  /*3460*/  NOP ;  /* 0x0000000000007918 */ /* 0x000fc00000000000 */
        /* <DEDUP_REMOVED lines=9> */
.L_x_15:


//--------------------- .nv.shared.reserved.0     --------------------------
	.section	.nv.shared.reserved.0,"aw",@nobits
	.weak		__nv_reservedSMEM_offset_0_alias
	.size		__nv_reservedSMEM_offset_0_alias, 0, 64
	.other		__nv_reservedSMEM_offset_0_alias,@"STO_CUDA_RESERVED_SHARED STV_DEFAULT"
__nv_reservedSMEM_offset_0_alias:
	.zero		0
	.zero		64


//--------------------- .nv.constant0._Z8ffge_gpuPiS_ii --------------------------
	.section	.nv.constant0._Z8ffge_gpuPiS_ii,"a",@progbits
	.sectionflags	@""
	.align	4
.nv.constant0._Z8ffge_gpuPiS_ii:
	.zero		920


//--------------------- SYMBOLS --------------------------

	.type		.nv.reservedSmem.offset0,@object
	.size		.nv.reservedSmem.offset0,0x4
